//
// Generated by NVIDIA NVVM Compiler
//
// Compiler Build ID: CL-36424714
// Cuda compilation tools, release 13.0, V13.0.88
// Based on NVVM 20.0.0
//

.version 9.0
.target sm_100
.address_size 64

	// .globl	_Z13random_matrixPii
.extern .func  (.param .b32 func_retval0) vprintf
(
	.param .b64 vprintf_param_0,
	.param .b64 vprintf_param_1
)
;
.global .align 4 .b8 precalc_xorwow_matrix[102400];
.global .align 4 .b8 precalc_xorwow_offset_matrix[102400];
.global .align 4 .b8 mrg32k3aM1[2304];
.global .align 4 .b8 mrg32k3aM2[2304];
.global .align 4 .b8 mrg32k3aM1SubSeq[2016];
.global .align 4 .b8 mrg32k3aM2SubSeq[2016];
.global .align 4 .b8 mrg32k3aM1Seq[2304];
.global .align 4 .b8 mrg32k3aM2Seq[2304];
.const .align 8 .b8 __cr_lgamma_table[72];
.global .align 1 .b8 $str[72] = {116, 104, 114, 101, 97, 100, 73, 100, 120, 58, 32, 40, 37, 100, 44, 32, 37, 100, 41, 44, 32, 9, 98, 108, 111, 99, 107, 73, 100, 120, 58, 32, 40, 37, 100, 44, 32, 37, 100, 41, 44, 32, 9, 40, 120, 44, 32, 121, 41, 58, 32, 40, 37, 100, 44, 32, 37, 100, 41, 44, 32, 9, 32, 115, 117, 109, 58, 32, 37, 100, 10};

.visible .entry _Z13random_matrixPii(
	.param .u64 .ptr .align 1 _Z13random_matrixPii_param_0,
	.param .u32 _Z13random_matrixPii_param_1
)
{
	.local .align 8 .b8 	__local_depot0[48];
	.reg .b64 	%SP;
	.reg .b64 	%SPL;
	.reg .pred 	%p<64>;
	.reg .b32 	%r<1202>;
	.reg .b64 	%rd<27>;

	mov.u64 	%SPL, __local_depot0;
	ld.param.u64 	%rd10, [_Z13random_matrixPii_param_0];
	ld.param.u32 	%r538, [_Z13random_matrixPii_param_1];
	mov.u32 	%r540, %ctaid.x;
	mov.u32 	%r541, %ntid.x;
	mov.u32 	%r542, %tid.x;
	mad.lo.s32 	%r543, %r540, %r541, %r542;
	mov.u32 	%r544, %ctaid.y;
	mov.u32 	%r545, %ntid.y;
	mov.u32 	%r546, %tid.y;
	mad.lo.s32 	%r547, %r544, %r545, %r546;
	mad.lo.s32 	%r1, %r538, %r547, %r543;
	max.s32 	%r549, %r543, %r547;
	setp.ge.s32 	%p1, %r549, %r538;
	@%p1 bra 	$L__BB0_117;
	add.u64 	%rd1, %SPL, 0;
	cvt.s64.s32 	%rd2, %r1;
	mov.b32 	%r938, 1478573778;
	mov.b32 	%r552, 716983765;
	st.local.v2.u32 	[%rd1], {%r552, %r938};
	mov.b32 	%r553, -123459836;
	mov.b32 	%r554, 1163863128;
	st.local.v2.u32 	[%rd1+8], {%r554, %r553};
	mov.b32 	%r934, 1360900310;
	mov.b32 	%r555, -589760388;
	st.local.v2.u32 	[%rd1+16], {%r555, %r934};
	setp.eq.s32 	%p2, %r1, 0;
	@%p2 bra 	$L__BB0_116;
	mov.b32 	%r921, 0;
	mov.b32 	%r938, 1478573778;
	mov.b32 	%r934, 1360900310;
	mov.u64 	%rd13, precalc_xorwow_matrix;
	mov.u64 	%rd26, %rd2;
$L__BB0_3:
	mov.u64 	%rd3, %rd26;
	and.b64  	%rd4, %rd3, 3;
	setp.eq.s64 	%p3, %rd4, 0;
	@%p3 bra 	$L__BB0_115;
	mul.wide.u32 	%rd12, %r921, 3200;
	add.s64 	%rd5, %rd13, %rd12;
	mov.b32 	%r934, 0;
	mov.u32 	%r935, %r934;
	mov.u32 	%r936, %r934;
	mov.u32 	%r937, %r934;
	mov.u32 	%r938, %r934;
	mov.u32 	%r927, %r934;
$L__BB0_5:
	mul.wide.u32 	%rd14, %r927, 4;
	add.s64 	%rd15, %rd1, %rd14;
	ld.local.u32 	%r11, [%rd15+4];
	shl.b32 	%r12, %r927, 5;
	mov.b32 	%r933, 0;
$L__BB0_6:
	.pragma "nounroll";
	shr.u32 	%r561, %r11, %r933;
	and.b32  	%r562, %r561, 1;
	setp.eq.b32 	%p4, %r562, 1;
	not.pred 	%p5, %p4;
	add.s32 	%r563, %r12, %r933;
	mul.lo.s32 	%r564, %r563, 5;
	mul.wide.u32 	%rd16, %r564, 4;
	add.s64 	%rd6, %rd5, %rd16;
	@%p5 bra 	$L__BB0_8;
	ld.global.u32 	%r565, [%rd6];
	xor.b32  	%r938, %r938, %r565;
	ld.global.u32 	%r566, [%rd6+4];
	xor.b32  	%r937, %r937, %r566;
	ld.global.u32 	%r567, [%rd6+8];
	xor.b32  	%r936, %r936, %r567;
	ld.global.u32 	%r568, [%rd6+12];
	xor.b32  	%r935, %r935, %r568;
	ld.global.u32 	%r569, [%rd6+16];
	xor.b32  	%r934, %r934, %r569;
$L__BB0_8:
	and.b32  	%r571, %r561, 2;
	setp.eq.s32 	%p6, %r571, 0;
	@%p6 bra 	$L__BB0_10;
	ld.global.u32 	%r572, [%rd6+20];
	xor.b32  	%r938, %r938, %r572;
	ld.global.u32 	%r573, [%rd6+24];
	xor.b32  	%r937, %r937, %r573;
	ld.global.u32 	%r574, [%rd6+28];
	xor.b32  	%r936, %r936, %r574;
	ld.global.u32 	%r575, [%rd6+32];
	xor.b32  	%r935, %r935, %r575;
	ld.global.u32 	%r576, [%rd6+36];
	xor.b32  	%r934, %r934, %r576;
$L__BB0_10:
	and.b32  	%r578, %r561, 4;
	setp.eq.s32 	%p7, %r578, 0;
	@%p7 bra 	$L__BB0_12;
	ld.global.u32 	%r579, [%rd6+40];
	xor.b32  	%r938, %r938, %r579;
	ld.global.u32 	%r580, [%rd6+44];
	xor.b32  	%r937, %r937, %r580;
	ld.global.u32 	%r581, [%rd6+48];
	xor.b32  	%r936, %r936, %r581;
	ld.global.u32 	%r582, [%rd6+52];
	xor.b32  	%r935, %r935, %r582;
	ld.global.u32 	%r583, [%rd6+56];
	xor.b32  	%r934, %r934, %r583;
$L__BB0_12:
	and.b32  	%r585, %r561, 8;
	setp.eq.s32 	%p8, %r585, 0;
	@%p8 bra 	$L__BB0_14;
	ld.global.u32 	%r586, [%rd6+60];
	xor.b32  	%r938, %r938, %r586;
	ld.global.u32 	%r587, [%rd6+64];
	xor.b32  	%r937, %r937, %r587;
	ld.global.u32 	%r588, [%rd6+68];
	xor.b32  	%r936, %r936, %r588;
	ld.global.u32 	%r589, [%rd6+72];
	xor.b32  	%r935, %r935, %r589;
	ld.global.u32 	%r590, [%rd6+76];
	xor.b32  	%r934, %r934, %r590;
$L__BB0_14:
	and.b32  	%r592, %r561, 16;
	setp.eq.s32 	%p9, %r592, 0;
	@%p9 bra 	$L__BB0_16;
	ld.global.u32 	%r593, [%rd6+80];
	xor.b32  	%r938, %r938, %r593;
	ld.global.u32 	%r594, [%rd6+84];
	xor.b32  	%r937, %r937, %r594;
	ld.global.u32 	%r595, [%rd6+88];
	xor.b32  	%r936, %r936, %r595;
	ld.global.u32 	%r596, [%rd6+92];
	xor.b32  	%r935, %r935, %r596;
	ld.global.u32 	%r597, [%rd6+96];
	xor.b32  	%r934, %r934, %r597;
$L__BB0_16:
	and.b32  	%r599, %r561, 32;
	setp.eq.s32 	%p10, %r599, 0;
	@%p10 bra 	$L__BB0_18;
	ld.global.u32 	%r600, [%rd6+100];
	xor.b32  	%r938, %r938, %r600;
	ld.global.u32 	%r601, [%rd6+104];
	xor.b32  	%r937, %r937, %r601;
	ld.global.u32 	%r602, [%rd6+108];
	xor.b32  	%r936, %r936, %r602;
	ld.global.u32 	%r603, [%rd6+112];
	xor.b32  	%r935, %r935, %r603;
	ld.global.u32 	%r604, [%rd6+116];
	xor.b32  	%r934, %r934, %r604;
$L__BB0_18:
	and.b32  	%r606, %r561, 64;
	setp.eq.s32 	%p11, %r606, 0;
	@%p11 bra 	$L__BB0_20;
	ld.global.u32 	%r607, [%rd6+120];
	xor.b32  	%r938, %r938, %r607;
	ld.global.u32 	%r608, [%rd6+124];
	xor.b32  	%r937, %r937, %r608;
	ld.global.u32 	%r609, [%rd6+128];
	xor.b32  	%r936, %r936, %r609;
	ld.global.u32 	%r610, [%rd6+132];
	xor.b32  	%r935, %r935, %r610;
	ld.global.u32 	%r611, [%rd6+136];
	xor.b32  	%r934, %r934, %r611;
$L__BB0_20:
	and.b32  	%r613, %r561, 128;
	setp.eq.s32 	%p12, %r613, 0;
	@%p12 bra 	$L__BB0_22;
	ld.global.u32 	%r614, [%rd6+140];
	xor.b32  	%r938, %r938, %r614;
	ld.global.u32 	%r615, [%rd6+144];
	xor.b32  	%r937, %r937, %r615;
	ld.global.u32 	%r616, [%rd6+148];
	xor.b32  	%r936, %r936, %r616;
	ld.global.u32 	%r617, [%rd6+152];
	xor.b32  	%r935, %r935, %r617;
	ld.global.u32 	%r618, [%rd6+156];
	xor.b32  	%r934, %r934, %r618;
$L__BB0_22:
	and.b32  	%r620, %r561, 256;
	setp.eq.s32 	%p13, %r620, 0;
	@%p13 bra 	$L__BB0_24;
	ld.global.u32 	%r621, [%rd6+160];
	xor.b32  	%r938, %r938, %r621;
	ld.global.u32 	%r622, [%rd6+164];
	xor.b32  	%r937, %r937, %r622;
	ld.global.u32 	%r623, [%rd6+168];
	xor.b32  	%r936, %r936, %r623;
	ld.global.u32 	%r624, [%rd6+172];
	xor.b32  	%r935, %r935, %r624;
	ld.global.u32 	%r625, [%rd6+176];
	xor.b32  	%r934, %r934, %r625;
$L__BB0_24:
	and.b32  	%r627, %r561, 512;
	setp.eq.s32 	%p14, %r627, 0;
	@%p14 bra 	$L__BB0_26;
	ld.global.u32 	%r628, [%rd6+180];
	xor.b32  	%r938, %r938, %r628;
	ld.global.u32 	%r629, [%rd6+184];
	xor.b32  	%r937, %r937, %r629;
	ld.global.u32 	%r630, [%rd6+188];
	xor.b32  	%r936, %r936, %r630;
	ld.global.u32 	%r631, [%rd6+192];
	xor.b32  	%r935, %r935, %r631;
	ld.global.u32 	%r632, [%rd6+196];
	xor.b32  	%r934, %r934, %r632;
$L__BB0_26:
	and.b32  	%r634, %r561, 1024;
	setp.eq.s32 	%p15, %r634, 0;
	@%p15 bra 	$L__BB0_28;
	ld.global.u32 	%r635, [%rd6+200];
	xor.b32  	%r938, %r938, %r635;
	ld.global.u32 	%r636, [%rd6+204];
	xor.b32  	%r937, %r937, %r636;
	ld.global.u32 	%r637, [%rd6+208];
	xor.b32  	%r936, %r936, %r637;
	ld.global.u32 	%r638, [%rd6+212];
	xor.b32  	%r935, %r935, %r638;
	ld.global.u32 	%r639, [%rd6+216];
	xor.b32  	%r934, %r934, %r639;
$L__BB0_28:
	and.b32  	%r641, %r561, 2048;
	setp.eq.s32 	%p16, %r641, 0;
	@%p16 bra 	$L__BB0_30;
	ld.global.u32 	%r642, [%rd6+220];
	xor.b32  	%r938, %r938, %r642;
	ld.global.u32 	%r643, [%rd6+224];
	xor.b32  	%r937, %r937, %r643;
	ld.global.u32 	%r644, [%rd6+228];
	xor.b32  	%r936, %r936, %r644;
	ld.global.u32 	%r645, [%rd6+232];
	xor.b32  	%r935, %r935, %r645;
	ld.global.u32 	%r646, [%rd6+236];
	xor.b32  	%r934, %r934, %r646;
$L__BB0_30:
	and.b32  	%r648, %r561, 4096;
	setp.eq.s32 	%p17, %r648, 0;
	@%p17 bra 	$L__BB0_32;
	ld.global.u32 	%r649, [%rd6+240];
	xor.b32  	%r938, %r938, %r649;
	ld.global.u32 	%r650, [%rd6+244];
	xor.b32  	%r937, %r937, %r650;
	ld.global.u32 	%r651, [%rd6+248];
	xor.b32  	%r936, %r936, %r651;
	ld.global.u32 	%r652, [%rd6+252];
	xor.b32  	%r935, %r935, %r652;
	ld.global.u32 	%r653, [%rd6+256];
	xor.b32  	%r934, %r934, %r653;
$L__BB0_32:
	and.b32  	%r655, %r561, 8192;
	setp.eq.s32 	%p18, %r655, 0;
	@%p18 bra 	$L__BB0_34;
	ld.global.u32 	%r656, [%rd6+260];
	xor.b32  	%r938, %r938, %r656;
	ld.global.u32 	%r657, [%rd6+264];
	xor.b32  	%r937, %r937, %r657;
	ld.global.u32 	%r658, [%rd6+268];
	xor.b32  	%r936, %r936, %r658;
	ld.global.u32 	%r659, [%rd6+272];
	xor.b32  	%r935, %r935, %r659;
	ld.global.u32 	%r660, [%rd6+276];
	xor.b32  	%r934, %r934, %r660;
$L__BB0_34:
	and.b32  	%r662, %r561, 16384;
	setp.eq.s32 	%p19, %r662, 0;
	@%p19 bra 	$L__BB0_36;
	ld.global.u32 	%r663, [%rd6+280];
	xor.b32  	%r938, %r938, %r663;
	ld.global.u32 	%r664, [%rd6+284];
	xor.b32  	%r937, %r937, %r664;
	ld.global.u32 	%r665, [%rd6+288];
	xor.b32  	%r936, %r936, %r665;
	ld.global.u32 	%r666, [%rd6+292];
	xor.b32  	%r935, %r935, %r666;
	ld.global.u32 	%r667, [%rd6+296];
	xor.b32  	%r934, %r934, %r667;
$L__BB0_36:
	and.b32  	%r669, %r561, 32768;
	setp.eq.s32 	%p20, %r669, 0;
	@%p20 bra 	$L__BB0_38;
	ld.global.u32 	%r670, [%rd6+300];
	xor.b32  	%r938, %r938, %r670;
	ld.global.u32 	%r671, [%rd6+304];
	xor.b32  	%r937, %r937, %r671;
	ld.global.u32 	%r672, [%rd6+308];
	xor.b32  	%r936, %r936, %r672;
	ld.global.u32 	%r673, [%rd6+312];
	xor.b32  	%r935, %r935, %r673;
	ld.global.u32 	%r674, [%rd6+316];
	xor.b32  	%r934, %r934, %r674;
$L__BB0_38:
	add.s32 	%r933, %r933, 16;
	setp.ne.s32 	%p21, %r933, 32;
	@%p21 bra 	$L__BB0_6;
	mad.lo.s32 	%r675, %r927, -31, %r12;
	add.s32 	%r927, %r675, 1;
	setp.ne.s32 	%p22, %r927, 5;
	@%p22 bra 	$L__BB0_5;
	st.local.u32 	[%rd1+4], %r938;
	st.local.v2.u32 	[%rd1+8], {%r937, %r936};
	st.local.v2.u32 	[%rd1+16], {%r935, %r934};
	setp.eq.s64 	%p23, %rd4, 1;
	@%p23 bra 	$L__BB0_115;
	mov.b32 	%r934, 0;
	mov.u32 	%r1027, %r934;
	mov.u32 	%r1028, %r934;
	mov.u32 	%r1029, %r934;
	mov.u32 	%r938, %r934;
	mov.u32 	%r1019, %r934;
$L__BB0_42:
	mul.wide.u32 	%rd17, %r1019, 4;
	add.s64 	%rd18, %rd1, %rd17;
	ld.local.u32 	%r187, [%rd18+4];
	shl.b32 	%r188, %r1019, 5;
	mov.b32 	%r1025, 0;
$L__BB0_43:
	.pragma "nounroll";
	shr.u32 	%r678, %r187, %r1025;
	and.b32  	%r679, %r678, 1;
	setp.eq.b32 	%p24, %r679, 1;
	not.pred 	%p25, %p24;
	add.s32 	%r680, %r188, %r1025;
	mul.lo.s32 	%r681, %r680, 5;
	mul.wide.u32 	%rd19, %r681, 4;
	add.s64 	%rd7, %rd5, %rd19;
	@%p25 bra 	$L__BB0_45;
	ld.global.u32 	%r682, [%rd7];
	xor.b32  	%r938, %r938, %r682;
	ld.global.u32 	%r683, [%rd7+4];
	xor.b32  	%r1029, %r1029, %r683;
	ld.global.u32 	%r684, [%rd7+8];
	xor.b32  	%r1028, %r1028, %r684;
	ld.global.u32 	%r685, [%rd7+12];
	xor.b32  	%r1027, %r1027, %r685;
	ld.global.u32 	%r686, [%rd7+16];
	xor.b32  	%r934, %r934, %r686;
$L__BB0_45:
	and.b32  	%r688, %r678, 2;
	setp.eq.s32 	%p26, %r688, 0;
	@%p26 bra 	$L__BB0_47;
	ld.global.u32 	%r689, [%rd7+20];
	xor.b32  	%r938, %r938, %r689;
	ld.global.u32 	%r690, [%rd7+24];
	xor.b32  	%r1029, %r1029, %r690;
	ld.global.u32 	%r691, [%rd7+28];
	xor.b32  	%r1028, %r1028, %r691;
	ld.global.u32 	%r692, [%rd7+32];
	xor.b32  	%r1027, %r1027, %r692;
	ld.global.u32 	%r693, [%rd7+36];
	xor.b32  	%r934, %r934, %r693;
$L__BB0_47:
	and.b32  	%r695, %r678, 4;
	setp.eq.s32 	%p27, %r695, 0;
	@%p27 bra 	$L__BB0_49;
	ld.global.u32 	%r696, [%rd7+40];
	xor.b32  	%r938, %r938, %r696;
	ld.global.u32 	%r697, [%rd7+44];
	xor.b32  	%r1029, %r1029, %r697;
	ld.global.u32 	%r698, [%rd7+48];
	xor.b32  	%r1028, %r1028, %r698;
	ld.global.u32 	%r699, [%rd7+52];
	xor.b32  	%r1027, %r1027, %r699;
	ld.global.u32 	%r700, [%rd7+56];
	xor.b32  	%r934, %r934, %r700;
$L__BB0_49:
	and.b32  	%r702, %r678, 8;
	setp.eq.s32 	%p28, %r702, 0;
	@%p28 bra 	$L__BB0_51;
	ld.global.u32 	%r703, [%rd7+60];
	xor.b32  	%r938, %r938, %r703;
	ld.global.u32 	%r704, [%rd7+64];
	xor.b32  	%r1029, %r1029, %r704;
	ld.global.u32 	%r705, [%rd7+68];
	xor.b32  	%r1028, %r1028, %r705;
	ld.global.u32 	%r706, [%rd7+72];
	xor.b32  	%r1027, %r1027, %r706;
	ld.global.u32 	%r707, [%rd7+76];
	xor.b32  	%r934, %r934, %r707;
$L__BB0_51:
	and.b32  	%r709, %r678, 16;
	setp.eq.s32 	%p29, %r709, 0;
	@%p29 bra 	$L__BB0_53;
	ld.global.u32 	%r710, [%rd7+80];
	xor.b32  	%r938, %r938, %r710;
	ld.global.u32 	%r711, [%rd7+84];
	xor.b32  	%r1029, %r1029, %r711;
	ld.global.u32 	%r712, [%rd7+88];
	xor.b32  	%r1028, %r1028, %r712;
	ld.global.u32 	%r713, [%rd7+92];
	xor.b32  	%r1027, %r1027, %r713;
	ld.global.u32 	%r714, [%rd7+96];
	xor.b32  	%r934, %r934, %r714;
$L__BB0_53:
	and.b32  	%r716, %r678, 32;
	setp.eq.s32 	%p30, %r716, 0;
	@%p30 bra 	$L__BB0_55;
	ld.global.u32 	%r717, [%rd7+100];
	xor.b32  	%r938, %r938, %r717;
	ld.global.u32 	%r718, [%rd7+104];
	xor.b32  	%r1029, %r1029, %r718;
	ld.global.u32 	%r719, [%rd7+108];
	xor.b32  	%r1028, %r1028, %r719;
	ld.global.u32 	%r720, [%rd7+112];
	xor.b32  	%r1027, %r1027, %r720;
	ld.global.u32 	%r721, [%rd7+116];
	xor.b32  	%r934, %r934, %r721;
$L__BB0_55:
	and.b32  	%r723, %r678, 64;
	setp.eq.s32 	%p31, %r723, 0;
	@%p31 bra 	$L__BB0_57;
	ld.global.u32 	%r724, [%rd7+120];
	xor.b32  	%r938, %r938, %r724;
	ld.global.u32 	%r725, [%rd7+124];
	xor.b32  	%r1029, %r1029, %r725;
	ld.global.u32 	%r726, [%rd7+128];
	xor.b32  	%r1028, %r1028, %r726;
	ld.global.u32 	%r727, [%rd7+132];
	xor.b32  	%r1027, %r1027, %r727;
	ld.global.u32 	%r728, [%rd7+136];
	xor.b32  	%r934, %r934, %r728;
$L__BB0_57:
	and.b32  	%r730, %r678, 128;
	setp.eq.s32 	%p32, %r730, 0;
	@%p32 bra 	$L__BB0_59;
	ld.global.u32 	%r731, [%rd7+140];
	xor.b32  	%r938, %r938, %r731;
	ld.global.u32 	%r732, [%rd7+144];
	xor.b32  	%r1029, %r1029, %r732;
	ld.global.u32 	%r733, [%rd7+148];
	xor.b32  	%r1028, %r1028, %r733;
	ld.global.u32 	%r734, [%rd7+152];
	xor.b32  	%r1027, %r1027, %r734;
	ld.global.u32 	%r735, [%rd7+156];
	xor.b32  	%r934, %r934, %r735;
$L__BB0_59:
	and.b32  	%r737, %r678, 256;
	setp.eq.s32 	%p33, %r737, 0;
	@%p33 bra 	$L__BB0_61;
	ld.global.u32 	%r738, [%rd7+160];
	xor.b32  	%r938, %r938, %r738;
	ld.global.u32 	%r739, [%rd7+164];
	xor.b32  	%r1029, %r1029, %r739;
	ld.global.u32 	%r740, [%rd7+168];
	xor.b32  	%r1028, %r1028, %r740;
	ld.global.u32 	%r741, [%rd7+172];
	xor.b32  	%r1027, %r1027, %r741;
	ld.global.u32 	%r742, [%rd7+176];
	xor.b32  	%r934, %r934, %r742;
$L__BB0_61:
	and.b32  	%r744, %r678, 512;
	setp.eq.s32 	%p34, %r744, 0;
	@%p34 bra 	$L__BB0_63;
	ld.global.u32 	%r745, [%rd7+180];
	xor.b32  	%r938, %r938, %r745;
	ld.global.u32 	%r746, [%rd7+184];
	xor.b32  	%r1029, %r1029, %r746;
	ld.global.u32 	%r747, [%rd7+188];
	xor.b32  	%r1028, %r1028, %r747;
	ld.global.u32 	%r748, [%rd7+192];
	xor.b32  	%r1027, %r1027, %r748;
	ld.global.u32 	%r749, [%rd7+196];
	xor.b32  	%r934, %r934, %r749;
$L__BB0_63:
	and.b32  	%r751, %r678, 1024;
	setp.eq.s32 	%p35, %r751, 0;
	@%p35 bra 	$L__BB0_65;
	ld.global.u32 	%r752, [%rd7+200];
	xor.b32  	%r938, %r938, %r752;
	ld.global.u32 	%r753, [%rd7+204];
	xor.b32  	%r1029, %r1029, %r753;
	ld.global.u32 	%r754, [%rd7+208];
	xor.b32  	%r1028, %r1028, %r754;
	ld.global.u32 	%r755, [%rd7+212];
	xor.b32  	%r1027, %r1027, %r755;
	ld.global.u32 	%r756, [%rd7+216];
	xor.b32  	%r934, %r934, %r756;
$L__BB0_65:
	and.b32  	%r758, %r678, 2048;
	setp.eq.s32 	%p36, %r758, 0;
	@%p36 bra 	$L__BB0_67;
	ld.global.u32 	%r759, [%rd7+220];
	xor.b32  	%r938, %r938, %r759;
	ld.global.u32 	%r760, [%rd7+224];
	xor.b32  	%r1029, %r1029, %r760;
	ld.global.u32 	%r761, [%rd7+228];
	xor.b32  	%r1028, %r1028, %r761;
	ld.global.u32 	%r762, [%rd7+232];
	xor.b32  	%r1027, %r1027, %r762;
	ld.global.u32 	%r763, [%rd7+236];
	xor.b32  	%r934, %r934, %r763;
$L__BB0_67:
	and.b32  	%r765, %r678, 4096;
	setp.eq.s32 	%p37, %r765, 0;
	@%p37 bra 	$L__BB0_69;
	ld.global.u32 	%r766, [%rd7+240];
	xor.b32  	%r938, %r938, %r766;
	ld.global.u32 	%r767, [%rd7+244];
	xor.b32  	%r1029, %r1029, %r767;
	ld.global.u32 	%r768, [%rd7+248];
	xor.b32  	%r1028, %r1028, %r768;
	ld.global.u32 	%r769, [%rd7+252];
	xor.b32  	%r1027, %r1027, %r769;
	ld.global.u32 	%r770, [%rd7+256];
	xor.b32  	%r934, %r934, %r770;
$L__BB0_69:
	and.b32  	%r772, %r678, 8192;
	setp.eq.s32 	%p38, %r772, 0;
	@%p38 bra 	$L__BB0_71;
	ld.global.u32 	%r773, [%rd7+260];
	xor.b32  	%r938, %r938, %r773;
	ld.global.u32 	%r774, [%rd7+264];
	xor.b32  	%r1029, %r1029, %r774;
	ld.global.u32 	%r775, [%rd7+268];
	xor.b32  	%r1028, %r1028, %r775;
	ld.global.u32 	%r776, [%rd7+272];
	xor.b32  	%r1027, %r1027, %r776;
	ld.global.u32 	%r777, [%rd7+276];
	xor.b32  	%r934, %r934, %r777;
$L__BB0_71:
	and.b32  	%r779, %r678, 16384;
	setp.eq.s32 	%p39, %r779, 0;
	@%p39 bra 	$L__BB0_73;
	ld.global.u32 	%r780, [%rd7+280];
	xor.b32  	%r938, %r938, %r780;
	ld.global.u32 	%r781, [%rd7+284];
	xor.b32  	%r1029, %r1029, %r781;
	ld.global.u32 	%r782, [%rd7+288];
	xor.b32  	%r1028, %r1028, %r782;
	ld.global.u32 	%r783, [%rd7+292];
	xor.b32  	%r1027, %r1027, %r783;
	ld.global.u32 	%r784, [%rd7+296];
	xor.b32  	%r934, %r934, %r784;
$L__BB0_73:
	and.b32  	%r786, %r678, 32768;
	setp.eq.s32 	%p40, %r786, 0;
	@%p40 bra 	$L__BB0_75;
	ld.global.u32 	%r787, [%rd7+300];
	xor.b32  	%r938, %r938, %r787;
	ld.global.u32 	%r788, [%rd7+304];
	xor.b32  	%r1029, %r1029, %r788;
	ld.global.u32 	%r789, [%rd7+308];
	xor.b32  	%r1028, %r1028, %r789;
	ld.global.u32 	%r790, [%rd7+312];
	xor.b32  	%r1027, %r1027, %r790;
	ld.global.u32 	%r791, [%rd7+316];
	xor.b32  	%r934, %r934, %r791;
$L__BB0_75:
	add.s32 	%r1025, %r1025, 16;
	setp.ne.s32 	%p41, %r1025, 32;
	@%p41 bra 	$L__BB0_43;
	mad.lo.s32 	%r792, %r1019, -31, %r188;
	add.s32 	%r1019, %r792, 1;
	setp.ne.s32 	%p42, %r1019, 5;
	@%p42 bra 	$L__BB0_42;
	st.local.u32 	[%rd1+4], %r938;
	st.local.v2.u32 	[%rd1+8], {%r1029, %r1028};
	st.local.v2.u32 	[%rd1+16], {%r1027, %r934};
	setp.ne.s64 	%p43, %rd4, 3;
	@%p43 bra 	$L__BB0_115;
	mov.b32 	%r934, 0;
	mov.u32 	%r1119, %r934;
	mov.u32 	%r1120, %r934;
	mov.u32 	%r1121, %r934;
	mov.u32 	%r938, %r934;
	mov.u32 	%r1111, %r934;
$L__BB0_79:
	mul.wide.u32 	%rd20, %r1111, 4;
	add.s64 	%rd21, %rd1, %rd20;
	ld.local.u32 	%r363, [%rd21+4];
	shl.b32 	%r364, %r1111, 5;
	mov.b32 	%r1117, 0;
$L__BB0_80:
	.pragma "nounroll";
	shr.u32 	%r795, %r363, %r1117;
	and.b32  	%r796, %r795, 1;
	setp.eq.b32 	%p44, %r796, 1;
	not.pred 	%p45, %p44;
	add.s32 	%r797, %r364, %r1117;
	mul.lo.s32 	%r798, %r797, 5;
	mul.wide.u32 	%rd22, %r798, 4;
	add.s64 	%rd8, %rd5, %rd22;
	@%p45 bra 	$L__BB0_82;
	ld.global.u32 	%r799, [%rd8];
	xor.b32  	%r938, %r938, %r799;
	ld.global.u32 	%r800, [%rd8+4];
	xor.b32  	%r1121, %r1121, %r800;
	ld.global.u32 	%r801, [%rd8+8];
	xor.b32  	%r1120, %r1120, %r801;
	ld.global.u32 	%r802, [%rd8+12];
	xor.b32  	%r1119, %r1119, %r802;
	ld.global.u32 	%r803, [%rd8+16];
	xor.b32  	%r934, %r934, %r803;
$L__BB0_82:
	and.b32  	%r805, %r795, 2;
	setp.eq.s32 	%p46, %r805, 0;
	@%p46 bra 	$L__BB0_84;
	ld.global.u32 	%r806, [%rd8+20];
	xor.b32  	%r938, %r938, %r806;
	ld.global.u32 	%r807, [%rd8+24];
	xor.b32  	%r1121, %r1121, %r807;
	ld.global.u32 	%r808, [%rd8+28];
	xor.b32  	%r1120, %r1120, %r808;
	ld.global.u32 	%r809, [%rd8+32];
	xor.b32  	%r1119, %r1119, %r809;
	ld.global.u32 	%r810, [%rd8+36];
	xor.b32  	%r934, %r934, %r810;
$L__BB0_84:
	and.b32  	%r812, %r795, 4;
	setp.eq.s32 	%p47, %r812, 0;
	@%p47 bra 	$L__BB0_86;
	ld.global.u32 	%r813, [%rd8+40];
	xor.b32  	%r938, %r938, %r813;
	ld.global.u32 	%r814, [%rd8+44];
	xor.b32  	%r1121, %r1121, %r814;
	ld.global.u32 	%r815, [%rd8+48];
	xor.b32  	%r1120, %r1120, %r815;
	ld.global.u32 	%r816, [%rd8+52];
	xor.b32  	%r1119, %r1119, %r816;
	ld.global.u32 	%r817, [%rd8+56];
	xor.b32  	%r934, %r934, %r817;
$L__BB0_86:
	and.b32  	%r819, %r795, 8;
	setp.eq.s32 	%p48, %r819, 0;
	@%p48 bra 	$L__BB0_88;
	ld.global.u32 	%r820, [%rd8+60];
	xor.b32  	%r938, %r938, %r820;
	ld.global.u32 	%r821, [%rd8+64];
	xor.b32  	%r1121, %r1121, %r821;
	ld.global.u32 	%r822, [%rd8+68];
	xor.b32  	%r1120, %r1120, %r822;
	ld.global.u32 	%r823, [%rd8+72];
	xor.b32  	%r1119, %r1119, %r823;
	ld.global.u32 	%r824, [%rd8+76];
	xor.b32  	%r934, %r934, %r824;
$L__BB0_88:
	and.b32  	%r826, %r795, 16;
	setp.eq.s32 	%p49, %r826, 0;
	@%p49 bra 	$L__BB0_90;
	ld.global.u32 	%r827, [%rd8+80];
	xor.b32  	%r938, %r938, %r827;
	ld.global.u32 	%r828, [%rd8+84];
	xor.b32  	%r1121, %r1121, %r828;
	ld.global.u32 	%r829, [%rd8+88];
	xor.b32  	%r1120, %r1120, %r829;
	ld.global.u32 	%r830, [%rd8+92];
	xor.b32  	%r1119, %r1119, %r830;
	ld.global.u32 	%r831, [%rd8+96];
	xor.b32  	%r934, %r934, %r831;
$L__BB0_90:
	and.b32  	%r833, %r795, 32;
	setp.eq.s32 	%p50, %r833, 0;
	@%p50 bra 	$L__BB0_92;
	ld.global.u32 	%r834, [%rd8+100];
	xor.b32  	%r938, %r938, %r834;
	ld.global.u32 	%r835, [%rd8+104];
	xor.b32  	%r1121, %r1121, %r835;
	ld.global.u32 	%r836, [%rd8+108];
	xor.b32  	%r1120, %r1120, %r836;
	ld.global.u32 	%r837, [%rd8+112];
	xor.b32  	%r1119, %r1119, %r837;
	ld.global.u32 	%r838, [%rd8+116];
	xor.b32  	%r934, %r934, %r838;
$L__BB0_92:
	and.b32  	%r840, %r795, 64;
	setp.eq.s32 	%p51, %r840, 0;
	@%p51 bra 	$L__BB0_94;
	ld.global.u32 	%r841, [%rd8+120];
	xor.b32  	%r938, %r938, %r841;
	ld.global.u32 	%r842, [%rd8+124];
	xor.b32  	%r1121, %r1121, %r842;
	ld.global.u32 	%r843, [%rd8+128];
	xor.b32  	%r1120, %r1120, %r843;
	ld.global.u32 	%r844, [%rd8+132];
	xor.b32  	%r1119, %r1119, %r844;
	ld.global.u32 	%r845, [%rd8+136];
	xor.b32  	%r934, %r934, %r845;
$L__BB0_94:
	and.b32  	%r847, %r795, 128;
	setp.eq.s32 	%p52, %r847, 0;
	@%p52 bra 	$L__BB0_96;
	ld.global.u32 	%r848, [%rd8+140];
	xor.b32  	%r938, %r938, %r848;
	ld.global.u32 	%r849, [%rd8+144];
	xor.b32  	%r1121, %r1121, %r849;
	ld.global.u32 	%r850, [%rd8+148];
	xor.b32  	%r1120, %r1120, %r850;
	ld.global.u32 	%r851, [%rd8+152];
	xor.b32  	%r1119, %r1119, %r851;
	ld.global.u32 	%r852, [%rd8+156];
	xor.b32  	%r934, %r934, %r852;
$L__BB0_96:
	and.b32  	%r854, %r795, 256;
	setp.eq.s32 	%p53, %r854, 0;
	@%p53 bra 	$L__BB0_98;
	ld.global.u32 	%r855, [%rd8+160];
	xor.b32  	%r938, %r938, %r855;
	ld.global.u32 	%r856, [%rd8+164];
	xor.b32  	%r1121, %r1121, %r856;
	ld.global.u32 	%r857, [%rd8+168];
	xor.b32  	%r1120, %r1120, %r857;
	ld.global.u32 	%r858, [%rd8+172];
	xor.b32  	%r1119, %r1119, %r858;
	ld.global.u32 	%r859, [%rd8+176];
	xor.b32  	%r934, %r934, %r859;
$L__BB0_98:
	and.b32  	%r861, %r795, 512;
	setp.eq.s32 	%p54, %r861, 0;
	@%p54 bra 	$L__BB0_100;
	ld.global.u32 	%r862, [%rd8+180];
	xor.b32  	%r938, %r938, %r862;
	ld.global.u32 	%r863, [%rd8+184];
	xor.b32  	%r1121, %r1121, %r863;
	ld.global.u32 	%r864, [%rd8+188];
	xor.b32  	%r1120, %r1120, %r864;
	ld.global.u32 	%r865, [%rd8+192];
	xor.b32  	%r1119, %r1119, %r865;
	ld.global.u32 	%r866, [%rd8+196];
	xor.b32  	%r934, %r934, %r866;
$L__BB0_100:
	and.b32  	%r868, %r795, 1024;
	setp.eq.s32 	%p55, %r868, 0;
	@%p55 bra 	$L__BB0_102;
	ld.global.u32 	%r869, [%rd8+200];
	xor.b32  	%r938, %r938, %r869;
	ld.global.u32 	%r870, [%rd8+204];
	xor.b32  	%r1121, %r1121, %r870;
	ld.global.u32 	%r871, [%rd8+208];
	xor.b32  	%r1120, %r1120, %r871;
	ld.global.u32 	%r872, [%rd8+212];
	xor.b32  	%r1119, %r1119, %r872;
	ld.global.u32 	%r873, [%rd8+216];
	xor.b32  	%r934, %r934, %r873;
$L__BB0_102:
	and.b32  	%r875, %r795, 2048;
	setp.eq.s32 	%p56, %r875, 0;
	@%p56 bra 	$L__BB0_104;
	ld.global.u32 	%r876, [%rd8+220];
	xor.b32  	%r938, %r938, %r876;
	ld.global.u32 	%r877, [%rd8+224];
	xor.b32  	%r1121, %r1121, %r877;
	ld.global.u32 	%r878, [%rd8+228];
	xor.b32  	%r1120, %r1120, %r878;
	ld.global.u32 	%r879, [%rd8+232];
	xor.b32  	%r1119, %r1119, %r879;
	ld.global.u32 	%r880, [%rd8+236];
	xor.b32  	%r934, %r934, %r880;
$L__BB0_104:
	and.b32  	%r882, %r795, 4096;
	setp.eq.s32 	%p57, %r882, 0;
	@%p57 bra 	$L__BB0_106;
	ld.global.u32 	%r883, [%rd8+240];
	xor.b32  	%r938, %r938, %r883;
	ld.global.u32 	%r884, [%rd8+244];
	xor.b32  	%r1121, %r1121, %r884;
	ld.global.u32 	%r885, [%rd8+248];
	xor.b32  	%r1120, %r1120, %r885;
	ld.global.u32 	%r886, [%rd8+252];
	xor.b32  	%r1119, %r1119, %r886;
	ld.global.u32 	%r887, [%rd8+256];
	xor.b32  	%r934, %r934, %r887;
$L__BB0_106:
	and.b32  	%r889, %r795, 8192;
	setp.eq.s32 	%p58, %r889, 0;
	@%p58 bra 	$L__BB0_108;
	ld.global.u32 	%r890, [%rd8+260];
	xor.b32  	%r938, %r938, %r890;
	ld.global.u32 	%r891, [%rd8+264];
	xor.b32  	%r1121, %r1121, %r891;
	ld.global.u32 	%r892, [%rd8+268];
	xor.b32  	%r1120, %r1120, %r892;
	ld.global.u32 	%r893, [%rd8+272];
	xor.b32  	%r1119, %r1119, %r893;
	ld.global.u32 	%r894, [%rd8+276];
	xor.b32  	%r934, %r934, %r894;
$L__BB0_108:
	and.b32  	%r896, %r795, 16384;
	setp.eq.s32 	%p59, %r896, 0;
	@%p59 bra 	$L__BB0_110;
	ld.global.u32 	%r897, [%rd8+280];
	xor.b32  	%r938, %r938, %r897;
	ld.global.u32 	%r898, [%rd8+284];
	xor.b32  	%r1121, %r1121, %r898;
	ld.global.u32 	%r899, [%rd8+288];
	xor.b32  	%r1120, %r1120, %r899;
	ld.global.u32 	%r900, [%rd8+292];
	xor.b32  	%r1119, %r1119, %r900;
	ld.global.u32 	%r901, [%rd8+296];
	xor.b32  	%r934, %r934, %r901;
$L__BB0_110:
	and.b32  	%r903, %r795, 32768;
	setp.eq.s32 	%p60, %r903, 0;
	@%p60 bra 	$L__BB0_112;
	ld.global.u32 	%r904, [%rd8+300];
	xor.b32  	%r938, %r938, %r904;
	ld.global.u32 	%r905, [%rd8+304];
	xor.b32  	%r1121, %r1121, %r905;
	ld.global.u32 	%r906, [%rd8+308];
	xor.b32  	%r1120, %r1120, %r906;
	ld.global.u32 	%r907, [%rd8+312];
	xor.b32  	%r1119, %r1119, %r907;
	ld.global.u32 	%r908, [%rd8+316];
	xor.b32  	%r934, %r934, %r908;
$L__BB0_112:
	add.s32 	%r1117, %r1117, 16;
	setp.ne.s32 	%p61, %r1117, 32;
	@%p61 bra 	$L__BB0_80;
	mad.lo.s32 	%r909, %r1111, -31, %r364;
	add.s32 	%r1111, %r909, 1;
	setp.ne.s32 	%p62, %r1111, 5;
	@%p62 bra 	$L__BB0_79;
	st.local.u32 	[%rd1+4], %r938;
	st.local.v2.u32 	[%rd1+8], {%r1121, %r1120};
	st.local.v2.u32 	[%rd1+16], {%r1119, %r934};
$L__BB0_115:
	shr.u64 	%rd26, %rd3, 2;
	add.s32 	%r921, %r921, 1;
	setp.gt.u64 	%p63, %rd3, 3;
	@%p63 bra 	$L__BB0_3;
$L__BB0_116:
	shr.u32 	%r910, %r938, 2;
	xor.b32  	%r911, %r910, %r938;
	shl.b32 	%r912, %r934, 4;
	shl.b32 	%r913, %r911, 1;
	xor.b32  	%r914, %r913, %r912;
	xor.b32  	%r915, %r914, %r911;
	xor.b32  	%r916, %r915, %r934;
	add.s32 	%r917, %r916, 154;
	and.b32  	%r918, %r917, 255;
	cvta.to.global.u64 	%rd23, %rd10;
	shl.b64 	%rd24, %rd2, 2;
	add.s64 	%rd25, %rd23, %rd24;
	st.global.u32 	[%rd25], %r918;
$L__BB0_117:
	ret;

}
	// .globl	_Z11convolutionPiS_S_ii
.visible .entry _Z11convolutionPiS_S_ii(
	.param .u64 .ptr .align 1 _Z11convolutionPiS_S_ii_param_0,
	.param .u64 .ptr .align 1 _Z11convolutionPiS_S_ii_param_1,
	.param .u64 .ptr .align 1 _Z11convolutionPiS_S_ii_param_2,
	.param .u32 _Z11convolutionPiS_S_ii_param_3,
	.param .u32 _Z11convolutionPiS_S_ii_param_4
)
{
	.local .align 8 .b8 	__local_depot1[32];
	.reg .b64 	%SP;
	.reg .b64 	%SPL;
	.reg .pred 	%p<90>;
	.reg .b32 	%r<165>;
	.reg .b64 	%rd<45>;

	mov.u64 	%SPL, __local_depot1;
	cvta.local.u64 	%SP, %SPL;
	ld.param.u64 	%rd9, [_Z11convolutionPiS_S_ii_param_0];
	ld.param.u64 	%rd10, [_Z11convolutionPiS_S_ii_param_1];
	ld.param.u32 	%r68, [_Z11convolutionPiS_S_ii_param_3];
	ld.param.u32 	%r67, [_Z11convolutionPiS_S_ii_param_4];
	cvta.to.global.u64 	%rd1, %rd10;
	cvta.to.global.u64 	%rd2, %rd9;
	mov.u32 	%r1, %tid.x;
	mov.u32 	%r2, %ctaid.x;
	mov.u32 	%r69, %ntid.x;
	mad.lo.s32 	%r3, %r2, %r69, %r1;
	mov.u32 	%r4, %tid.y;
	mov.u32 	%r5, %ctaid.y;
	mov.u32 	%r70, %ntid.y;
	mad.lo.s32 	%r71, %r5, %r70, %r4;
	max.s32 	%r72, %r3, %r71;
	setp.ge.s32 	%p2, %r72, %r68;
	@%p2 bra 	$L__BB1_45;
	setp.lt.s32 	%p3, %r67, 1;
	mov.b32 	%r140, 0;
	@%p3 bra 	$L__BB1_44;
	shr.u32 	%r75, %r67, 1;
	sub.s32 	%r7, %r71, %r75;
	sub.s32 	%r8, %r3, %r75;
	and.b32  	%r9, %r67, 7;
	and.b32  	%r10, %r67, 2147483640;
	mov.b32 	%r136, 0;
	mov.u32 	%r140, %r136;
$L__BB1_3:
	setp.lt.u32 	%p4, %r67, 8;
	add.s32 	%r78, %r7, %r136;
	mul.lo.s32 	%r13, %r78, %r68;
	mul.lo.s32 	%r14, %r136, %r67;
	setp.gt.s32 	%p5, %r78, -1;
	setp.lt.s32 	%p6, %r78, %r68;
	and.pred  	%p1, %p5, %p6;
	mov.b32 	%r156, 0;
	@%p4 bra 	$L__BB1_22;
	mov.b32 	%r138, 0;
	cvt.u64.u32 	%rd14, %r14;
$L__BB1_5:
	.pragma "nounroll";
	add.s32 	%r17, %r8, %r138;
	add.s32 	%r80, %r17, %r13;
	setp.gt.s32 	%p7, %r17, -1;
	setp.lt.s32 	%p8, %r17, %r68;
	and.pred  	%p9, %p7, %p8;
	and.pred  	%p10, %p1, %p9;
	mul.wide.s32 	%rd11, %r80, 4;
	add.s64 	%rd3, %rd2, %rd11;
	not.pred 	%p11, %p10;
	@%p11 bra 	$L__BB1_7;
	ld.global.u32 	%r81, [%rd3];
	add.s32 	%r82, %r138, %r14;
	mul.wide.u32 	%rd12, %r82, 4;
	add.s64 	%rd13, %rd1, %rd12;
	ld.global.u32 	%r83, [%rd13];
	mad.lo.s32 	%r140, %r83, %r81, %r140;
$L__BB1_7:
	add.s32 	%r84, %r17, 1;
	setp.gt.s32 	%p12, %r84, -1;
	setp.lt.s32 	%p13, %r84, %r68;
	and.pred  	%p14, %p12, %p13;
	and.pred  	%p15, %p1, %p14;
	cvt.u64.u32 	%rd15, %r138;
	add.s64 	%rd16, %rd15, %rd14;
	shl.b64 	%rd17, %rd16, 2;
	add.s64 	%rd4, %rd1, %rd17;
	not.pred 	%p16, %p15;
	@%p16 bra 	$L__BB1_9;
	ld.global.u32 	%r85, [%rd3+4];
	ld.global.u32 	%r86, [%rd4+4];
	mad.lo.s32 	%r140, %r86, %r85, %r140;
$L__BB1_9:
	add.s32 	%r87, %r17, 2;
	setp.gt.s32 	%p17, %r87, -1;
	setp.lt.s32 	%p18, %r87, %r68;
	and.pred  	%p19, %p17, %p18;
	and.pred  	%p20, %p1, %p19;
	not.pred 	%p21, %p20;
	@%p21 bra 	$L__BB1_11;
	ld.global.u32 	%r88, [%rd3+8];
	ld.global.u32 	%r89, [%rd4+8];
	mad.lo.s32 	%r140, %r89, %r88, %r140;
$L__BB1_11:
	add.s32 	%r90, %r17, 3;
	setp.gt.s32 	%p22, %r90, -1;
	setp.lt.s32 	%p23, %r90, %r68;
	and.pred  	%p24, %p22, %p23;
	and.pred  	%p25, %p1, %p24;
	not.pred 	%p26, %p25;
	@%p26 bra 	$L__BB1_13;
	ld.global.u32 	%r91, [%rd3+12];
	ld.global.u32 	%r92, [%rd4+12];
	mad.lo.s32 	%r140, %r92, %r91, %r140;
$L__BB1_13:
	add.s32 	%r93, %r17, 4;
	setp.gt.s32 	%p27, %r93, -1;
	setp.lt.s32 	%p28, %r93, %r68;
	and.pred  	%p29, %p27, %p28;
	and.pred  	%p30, %p1, %p29;
	not.pred 	%p31, %p30;
	@%p31 bra 	$L__BB1_15;
	ld.global.u32 	%r94, [%rd3+16];
	ld.global.u32 	%r95, [%rd4+16];
	mad.lo.s32 	%r140, %r95, %r94, %r140;
$L__BB1_15:
	add.s32 	%r96, %r17, 5;
	setp.gt.s32 	%p32, %r96, -1;
	setp.lt.s32 	%p33, %r96, %r68;
	and.pred  	%p34, %p32, %p33;
	and.pred  	%p35, %p1, %p34;
	not.pred 	%p36, %p35;
	@%p36 bra 	$L__BB1_17;
	ld.global.u32 	%r97, [%rd3+20];
	ld.global.u32 	%r98, [%rd4+20];
	mad.lo.s32 	%r140, %r98, %r97, %r140;
$L__BB1_17:
	add.s32 	%r99, %r17, 6;
	setp.gt.s32 	%p37, %r99, -1;
	setp.lt.s32 	%p38, %r99, %r68;
	and.pred  	%p39, %p37, %p38;
	and.pred  	%p40, %p1, %p39;
	not.pred 	%p41, %p40;
	@%p41 bra 	$L__BB1_19;
	ld.global.u32 	%r100, [%rd3+24];
	ld.global.u32 	%r101, [%rd4+24];
	mad.lo.s32 	%r140, %r101, %r100, %r140;
$L__BB1_19:
	add.s32 	%r102, %r17, 7;
	setp.gt.s32 	%p42, %r102, -1;
	setp.lt.s32 	%p43, %r102, %r68;
	and.pred  	%p44, %p42, %p43;
	and.pred  	%p45, %p1, %p44;
	not.pred 	%p46, %p45;
	@%p46 bra 	$L__BB1_21;
	ld.global.u32 	%r103, [%rd3+28];
	ld.global.u32 	%r104, [%rd4+28];
	mad.lo.s32 	%r140, %r104, %r103, %r140;
$L__BB1_21:
	add.s32 	%r138, %r138, 8;
	setp.ne.s32 	%p47, %r138, %r10;
	mov.u32 	%r156, %r10;
	@%p47 bra 	$L__BB1_5;
$L__BB1_22:
	setp.eq.s32 	%p48, %r9, 0;
	@%p48 bra 	$L__BB1_43;
	add.s32 	%r106, %r9, -1;
	setp.lt.u32 	%p49, %r106, 3;
	@%p49 bra 	$L__BB1_33;
	add.s32 	%r38, %r8, %r156;
	add.s32 	%r107, %r38, %r13;
	setp.gt.s32 	%p50, %r38, -1;
	setp.lt.s32 	%p51, %r38, %r68;
	and.pred  	%p52, %p50, %p51;
	and.pred  	%p53, %p1, %p52;
	mul.wide.s32 	%rd18, %r107, 4;
	add.s64 	%rd5, %rd2, %rd18;
	not.pred 	%p54, %p53;
	@%p54 bra 	$L__BB1_26;
	ld.global.u32 	%r108, [%rd5];
	add.s32 	%r109, %r156, %r14;
	mul.wide.u32 	%rd19, %r109, 4;
	add.s64 	%rd20, %rd1, %rd19;
	ld.global.u32 	%r110, [%rd20];
	mad.lo.s32 	%r140, %r110, %r108, %r140;
$L__BB1_26:
	add.s32 	%r111, %r38, 1;
	setp.gt.s32 	%p55, %r111, -1;
	setp.lt.s32 	%p56, %r111, %r68;
	and.pred  	%p57, %p55, %p56;
	and.pred  	%p58, %p1, %p57;
	cvt.u64.u32 	%rd21, %r14;
	cvt.u64.u32 	%rd22, %r156;
	add.s64 	%rd23, %rd22, %rd21;
	shl.b64 	%rd24, %rd23, 2;
	add.s64 	%rd6, %rd1, %rd24;
	not.pred 	%p59, %p58;
	@%p59 bra 	$L__BB1_28;
	ld.global.u32 	%r112, [%rd5+4];
	ld.global.u32 	%r113, [%rd6+4];
	mad.lo.s32 	%r140, %r113, %r112, %r140;
$L__BB1_28:
	add.s32 	%r114, %r38, 2;
	setp.gt.s32 	%p60, %r114, -1;
	setp.lt.s32 	%p61, %r114, %r68;
	and.pred  	%p62, %p60, %p61;
	and.pred  	%p63, %p1, %p62;
	not.pred 	%p64, %p63;
	@%p64 bra 	$L__BB1_30;
	ld.global.u32 	%r115, [%rd5+8];
	ld.global.u32 	%r116, [%rd6+8];
	mad.lo.s32 	%r140, %r116, %r115, %r140;
$L__BB1_30:
	add.s32 	%r117, %r38, 3;
	setp.gt.s32 	%p65, %r117, -1;
	setp.lt.s32 	%p66, %r117, %r68;
	and.pred  	%p67, %p65, %p66;
	and.pred  	%p68, %p1, %p67;
	not.pred 	%p69, %p68;
	@%p69 bra 	$L__BB1_32;
	ld.global.u32 	%r118, [%rd5+12];
	ld.global.u32 	%r119, [%rd6+12];
	mad.lo.s32 	%r140, %r119, %r118, %r140;
$L__BB1_32:
	add.s32 	%r156, %r156, 4;
$L__BB1_33:
	and.b32  	%r121, %r67, 3;
	setp.eq.s32 	%p70, %r121, 0;
	@%p70 bra 	$L__BB1_43;
	setp.eq.s32 	%p71, %r121, 1;
	@%p71 bra 	$L__BB1_40;
	add.s32 	%r51, %r8, %r156;
	add.s32 	%r122, %r51, %r13;
	setp.gt.s32 	%p72, %r51, -1;
	setp.lt.s32 	%p73, %r51, %r68;
	and.pred  	%p74, %p72, %p73;
	and.pred  	%p75, %p1, %p74;
	mul.wide.s32 	%rd25, %r122, 4;
	add.s64 	%rd7, %rd2, %rd25;
	not.pred 	%p76, %p75;
	@%p76 bra 	$L__BB1_37;
	ld.global.u32 	%r123, [%rd7];
	add.s32 	%r124, %r156, %r14;
	mul.wide.u32 	%rd26, %r124, 4;
	add.s64 	%rd27, %rd1, %rd26;
	ld.global.u32 	%r125, [%rd27];
	mad.lo.s32 	%r140, %r125, %r123, %r140;
$L__BB1_37:
	add.s32 	%r126, %r51, 1;
	setp.gt.s32 	%p77, %r126, -1;
	setp.lt.s32 	%p78, %r126, %r68;
	and.pred  	%p79, %p77, %p78;
	and.pred  	%p80, %p1, %p79;
	not.pred 	%p81, %p80;
	@%p81 bra 	$L__BB1_39;
	ld.global.u32 	%r127, [%rd7+4];
	cvt.u64.u32 	%rd28, %r14;
	cvt.u64.u32 	%rd29, %r156;
	add.s64 	%rd30, %rd29, %rd28;
	shl.b64 	%rd31, %rd30, 2;
	add.s64 	%rd32, %rd1, %rd31;
	ld.global.u32 	%r128, [%rd32+4];
	mad.lo.s32 	%r140, %r128, %r127, %r140;
$L__BB1_39:
	add.s32 	%r156, %r156, 2;
$L__BB1_40:
	and.b32  	%r129, %r67, 1;
	setp.eq.b32 	%p82, %r129, 1;
	not.pred 	%p83, %p82;
	@%p83 bra 	$L__BB1_43;
	add.s32 	%r130, %r8, %r156;
	add.s32 	%r60, %r130, %r13;
	add.s32 	%r61, %r156, %r14;
	setp.gt.s32 	%p84, %r130, -1;
	setp.lt.s32 	%p85, %r130, %r68;
	and.pred  	%p86, %p84, %p85;
	and.pred  	%p87, %p1, %p86;
	not.pred 	%p88, %p87;
	@%p88 bra 	$L__BB1_43;
	mul.wide.s32 	%rd33, %r60, 4;
	add.s64 	%rd34, %rd2, %rd33;
	ld.global.u32 	%r131, [%rd34];
	mul.wide.u32 	%rd35, %r61, 4;
	add.s64 	%rd36, %rd1, %rd35;
	ld.global.u32 	%r132, [%rd36];
	mad.lo.s32 	%r140, %r132, %r131, %r140;
$L__BB1_43:
	add.s32 	%r136, %r136, 1;
	setp.ne.s32 	%p89, %r136, %r67;
	@%p89 bra 	$L__BB1_3;
$L__BB1_44:
	ld.param.u64 	%rd44, [_Z11convolutionPiS_S_ii_param_2];
	add.u64 	%rd37, %SP, 0;
	add.u64 	%rd38, %SPL, 0;
	mad.lo.s32 	%r133, %r68, %r71, %r3;
	cvta.to.global.u64 	%rd39, %rd44;
	mul.wide.s32 	%rd40, %r133, 4;
	add.s64 	%rd41, %rd39, %rd40;
	st.global.u32 	[%rd41], %r140;
	st.local.v2.u32 	[%rd38], {%r1, %r4};
	st.local.v2.u32 	[%rd38+8], {%r2, %r5};
	st.local.v2.u32 	[%rd38+16], {%r3, %r71};
	st.local.u32 	[%rd38+24], %r140;
	mov.u64 	%rd42, $str;
	cvta.global.u64 	%rd43, %rd42;
	{ // callseq 0, 0
	.param .b64 param0;
	st.param.b64 	[param0], %rd43;
	.param .b64 param1;
	st.param.b64 	[param1], %rd37;
	.param .b32 retval0;
	call.uni (retval0), 
	vprintf, 
	(
	param0, 
	param1
	);
	ld.param.b32 	%r134, [retval0];
	} // callseq 0
$L__BB1_45:
	ret;

}


// ===== COMPILED SASS (sm_100) =====

	.target	sm_100

	.elftype	@"ET_EXEC"


//--------------------- .note.nv.tkinfo           --------------------------
	.section	.note.nv.tkinfo,"",@"SHT_NOTE"
	.sectionflags	@"SHF_NOTE_NV_TKINFO"
	.tkinfo
        /*0018*/ 	.word	0x00000002
        /*0030*/ 	.string	""
        /*0030*/ 	.string	"ptxas"
        /*0030*/ 	.string	"Cuda compilation tools, release 13.0, V13.0.88"
        /*0030*/ 	.string	"Build cuda_13.0.r13.0/compiler.36424714_0"
        /*0030*/ 	.string	"-arch sm_100 -m 64 "



//--------------------- .note.nv.cuinfo           --------------------------
	.section	.note.nv.cuinfo,"",@"SHT_NOTE"
	.sectionflags	@"SHF_NOTE_NV_CUINFO"
        /*0018*/ 	.short	0x0002
        /*001a*/ 	.short	0x0064
        /*001c*/ 	.short	0x0082
	.zero		2


//--------------------- .nv.info                  --------------------------
	.section	.nv.info,"",@"SHT_CUDA_INFO"
	.align	4


	//----- nvinfo : EIATTR_REGCOUNT
	.align		4
        /*0000*/ 	.byte	0x04, 0x2f
        /*0002*/ 	.short	(.L_11 - .L_10)
	.align		4
.L_10:
        /*0004*/ 	.word	index@(_Z13random_matrixPii)
        /*0008*/ 	.word	0x00000020


	//----- nvinfo : EIATTR_FRAME_SIZE
	.align		4
.L_11:
        /*000c*/ 	.byte	0x04, 0x11
        /*000e*/ 	.short	(.L_13 - .L_12)
	.align		4
.L_12:
        /*0010*/ 	.word	index@(_Z13random_matrixPii)
        /*0014*/ 	.word	0x00000030


	//----- nvinfo : EIATTR_REGCOUNT
	.align		4
.L_13:
        /*0018*/ 	.byte	0x04, 0x2f
        /*001a*/ 	.short	(.L_15 - .L_14)
	.align		4
.L_14:
        /*001c*/ 	.word	index@(_Z11convolutionPiS_S_ii)
        /*0020*/ 	.word	0x0000001e


	//----- nvinfo : EIATTR_FRAME_SIZE
	.align		4
.L_15:
        /*0024*/ 	.byte	0x04, 0x11
        /*0026*/ 	.short	(.L_17 - .L_16)
	.align		4
.L_16:
        /*0028*/ 	.word	index@(_Z11convolutionPiS_S_ii)
        /*002c*/ 	.word	0x00000020


	//----- nvinfo : EIATTR_MIN_STACK_SIZE
	.align		4
.L_17:
        /*0030*/ 	.byte	0x04, 0x12
        /*0032*/ 	.short	(.L_19 - .L_18)
	.align		4
.L_18:
        /*0034*/ 	.word	index@(_Z11convolutionPiS_S_ii)
        /*0038*/ 	.word	0x00000020


	//----- nvinfo : EIATTR_MIN_STACK_SIZE
	.align		4
.L_19:
        /*003c*/ 	.byte	0x04, 0x12
        /*003e*/ 	.short	(.L_21 - .L_20)
	.align		4
.L_20:
        /*0040*/ 	.word	index@(_Z13random_matrixPii)
        /*0044*/ 	.word	0x00000030
.L_21:


//--------------------- .nv.compat                --------------------------
	.section	.nv.compat,"",@"SHT_CUDA_COMPAT_INFO"
	.align	4
        /*0000*/ 	.byte	0x02, 0x09, 0x00, 0x00, 0x02, 0x02, 0x01, 0x00, 0x02, 0x05, 0x05, 0x00, 0x03, 0x07, 0x01, 0x01
        /*0010*/ 	.byte	0x02, 0x03, 0x00, 0x00, 0x02, 0x06, 0x01, 0x00, 0x04, 0x0b, 0x08, 0x00, 0x09, 0x00, 0x00, 0x00
        /*0020*/ 	.byte	0x00, 0x00, 0x00, 0x00


//--------------------- .nv.info._Z11convolutionPiS_S_ii --------------------------
	.section	.nv.info._Z11convolutionPiS_S_ii,"",@"SHT_CUDA_INFO"
	.sectionflags	@""
	.align	4


	//----- nvinfo : EIATTR_CUDA_API_VERSION
	.align		4
        /*0000*/ 	.byte	0x04, 0x37
        /*0002*/ 	.short	(.L_23 - .L_22)
.L_22:
        /*0004*/ 	.word	0x00000082


	//----- nvinfo : EIATTR_KPARAM_INFO
	.align		4
.L_23:
        /*0008*/ 	.byte	0x04, 0x17
        /*000a*/ 	.short	(.L_25 - .L_24)
.L_24:
        /*000c*/ 	.word	0x00000000
        /*0010*/ 	.short	0x0004
        /*0012*/ 	.short	0x001c
        /*0014*/ 	.byte	0x00, 0xf0, 0x11, 0x00


	//----- nvinfo : EIATTR_KPARAM_INFO
	.align		4
.L_25:
        /*0018*/ 	.byte	0x04, 0x17
        /*001a*/ 	.short	(.L_27 - .L_26)
.L_26:
        /*001c*/ 	.word	0x00000000
        /*0020*/ 	.short	0x0003
        /*0022*/ 	.short	0x0018
        /*0024*/ 	.byte	0x00, 0xf0, 0x11, 0x00


	//----- nvinfo : EIATTR_KPARAM_INFO
	.align		4
.L_27:
        /*0028*/ 	.byte	0x04, 0x17
        /*002a*/ 	.short	(.L_29 - .L_28)
.L_28:
        /*002c*/ 	.word	0x00000000
        /*0030*/ 	.short	0x0002
        /*0032*/ 	.short	0x0010
        /*0034*/ 	.byte	0x00, 0xf5, 0x21, 0x00


	//----- nvinfo : EIATTR_KPARAM_INFO
	.align		4
.L_29:
        /*0038*/ 	.byte	0x04, 0x17
        /*003a*/ 	.short	(.L_31 - .L_30)
.L_30:
        /*003c*/ 	.word	0x00000000
        /*0040*/ 	.short	0x0001
        /*0042*/ 	.short	0x0008
        /*0044*/ 	.byte	0x00, 0xf5, 0x21, 0x00


	//----- nvinfo : EIATTR_KPARAM_INFO
	.align		4
.L_31:
        /*0048*/ 	.byte	0x04, 0x17
        /*004a*/ 	.short	(.L_33 - .L_32)
.L_32:
        /*004c*/ 	.word	0x00000000
        /*0050*/ 	.short	0x0000
        /*0052*/ 	.short	0x0000
        /*0054*/ 	.byte	0x00, 0xf5, 0x21, 0x00


	//----- nvinfo : EIATTR_SPARSE_MMA_MASK
	.align		4
.L_33:
        /*0058*/ 	.byte	0x03, 0x50
        /*005a*/ 	.short	0x0000


	//----- nvinfo : EIATTR_MAXREG_COUNT
	.align		4
        /*005c*/ 	.byte	0x03, 0x1b
        /*005e*/ 	.short	0x00ff


	//----- nvinfo : EIATTR_EXTERNS
	.align		4
        /*0060*/ 	.byte	0x04, 0x0f
        /*0062*/ 	.short	(.L_35 - .L_34)


	//   ....[0]....
	.align		4
.L_34:
        /*0064*/ 	.word	index@(vprintf)


	//----- nvinfo : EIATTR_MERCURY_ISA_VERSION
	.align		4
.L_35:
        /*0068*/ 	.byte	0x03, 0x5f
        /*006a*/ 	.short	0x0101


	//----- nvinfo : EIATTR_VRC_CTA_INIT_COUNT
	.align		4
        /*006c*/ 	.byte	0x02, 0x4a
	.zero		1
	.zero		1


	//----- nvinfo : EIATTR_SYSCALL_OFFSETS
	.align		4
        /*0070*/ 	.byte	0x04, 0x46
        /*0072*/ 	.short	(.L_37 - .L_36)


	//   ....[0]....
.L_36:
        /*0074*/ 	.word	0x00000df0


	//----- nvinfo : EIATTR_EXIT_INSTR_OFFSETS
	.align		4
.L_37:
        /*0078*/ 	.byte	0x04, 0x1c
        /*007a*/ 	.short	(.L_39 - .L_38)


	//   ....[0]....
.L_38:
        /*007c*/ 	.word	0x00000110


	//   ....[1]....
        /*0080*/ 	.word	0x00000e00


	//----- nvinfo : EIATTR_CRS_STACK_SIZE
	.align		4
.L_39:
        /*0084*/ 	.byte	0x04, 0x1e
        /*0086*/ 	.short	(.L_41 - .L_40)
.L_40:
        /*0088*/ 	.word	0x00000000


	//----- nvinfo : EIATTR_CBANK_PARAM_SIZE
	.align		4
.L_41:
        /*008c*/ 	.byte	0x03, 0x19
        /*008e*/ 	.short	0x0020


	//----- nvinfo : EIATTR_PARAM_CBANK
	.align		4
        /*0090*/ 	.byte	0x04, 0x0a
        /*0092*/ 	.short	(.L_43 - .L_42)
	.align		4
.L_42:
        /*0094*/ 	.word	index@(.nv.constant0._Z11convolutionPiS_S_ii)
        /*0098*/ 	.short	0x0380
        /*009a*/ 	.short	0x0020


	//----- nvinfo : EIATTR_SW_WAR
	.align		4
.L_43:
        /*009c*/ 	.byte	0x04, 0x36
        /*009e*/ 	.short	(.L_45 - .L_44)
.L_44:
        /*00a0*/ 	.word	0x00000008
.L_45:


//--------------------- .nv.info._Z13random_matrixPii --------------------------
	.section	.nv.info._Z13random_matrixPii,"",@"SHT_CUDA_INFO"
	.sectionflags	@""
	.align	4


	//----- nvinfo : EIATTR_CUDA_API_VERSION
	.align		4
        /*0000*/ 	.byte	0x04, 0x37
        /*0002*/ 	.short	(.L_47 - .L_46)
.L_46:
        /*0004*/ 	.word	0x00000082


	//----- nvinfo : EIATTR_KPARAM_INFO
	.align		4
.L_47:
        /*0008*/ 	.byte	0x04, 0x17
        /*000a*/ 	.short	(.L_49 - .L_48)
.L_48:
        /*000c*/ 	.word	0x00000000
        /*0010*/ 	.short	0x0001
        /*0012*/ 	.short	0x0008
        /*0014*/ 	.byte	0x00, 0xf0, 0x11, 0x00


	//----- nvinfo : EIATTR_KPARAM_INFO
	.align		4
.L_49:
        /*0018*/ 	.byte	0x04, 0x17
        /*001a*/ 	.short	(.L_51 - .L_50)
.L_50:
        /*001c*/ 	.word	0x00000000
        /*0020*/ 	.short	0x0000
        /*0022*/ 	.short	0x0000
        /*0024*/ 	.byte	0x00, 0xf5, 0x21, 0x00


	//----- nvinfo : EIATTR_SPARSE_MMA_MASK
	.align		4
.L_51:
        /*0028*/ 	.byte	0x03, 0x50
        /*002a*/ 	.short	0x0000


	//----- nvinfo : EIATTR_MAXREG_COUNT
	.align		4
        /*002c*/ 	.byte	0x03, 0x1b
        /*002e*/ 	.short	0x00ff


	//----- nvinfo : EIATTR_MERCURY_ISA_VERSION
	.align		4
        /*0030*/ 	.byte	0x03, 0x5f
        /*0032*/ 	.short	0x0101


	//----- nvinfo : EIATTR_VRC_CTA_INIT_COUNT
	.align		4
        /*0034*/ 	.byte	0x02, 0x4a
	.zero		1
	.zero		1


	//----- nvinfo : EIATTR_EXIT_INSTR_OFFSETS
	.align		4
        /*0038*/ 	.byte	0x04, 0x1c
        /*003a*/ 	.short	(.L_53 - .L_52)


	//   ....[0]....
.L_52:
        /*003c*/ 	.word	0x000000e0


	//   ....[1]....
        /*0040*/ 	.word	0x000027d0


	//----- nvinfo : EIATTR_CRS_STACK_SIZE
	.align		4
.L_53:
        /*0044*/ 	.byte	0x04, 0x1e
        /*0046*/ 	.short	(.L_55 - .L_54)
.L_54:
        /*0048*/ 	.word	0x00000000


	//----- nvinfo : EIATTR_CBANK_PARAM_SIZE
	.align		4
.L_55:
        /*004c*/ 	.byte	0x03, 0x19
        /*004e*/ 	.short	0x000c


	//----- nvinfo : EIATTR_PARAM_CBANK
	.align		4
        /*0050*/ 	.byte	0x04, 0x0a
        /*0052*/ 	.short	(.L_57 - .L_56)
	.align		4
.L_56:
        /*0054*/ 	.word	index@(.nv.constant0._Z13random_matrixPii)
        /*0058*/ 	.short	0x0380
        /*005a*/ 	.short	0x000c


	//----- nvinfo : EIATTR_SW_WAR
	.align		4
.L_57:
        /*005c*/ 	.byte	0x04, 0x36
        /*005e*/ 	.short	(.L_59 - .L_58)
.L_58:
        /*0060*/ 	.word	0x00000008
.L_59:


//--------------------- .nv.callgraph             --------------------------
	.section	.nv.callgraph,"",@"SHT_CUDA_CALLGRAPH"
	.align	4
	.sectionentsize	8
	.align		4
        /*0000*/ 	.word	0x00000000
	.align		4
        /*0004*/ 	.word	0xffffffff
	.align		4
        /*0008*/ 	.word	index@(_Z11convolutionPiS_S_ii)
	.align		4
        /*000c*/ 	.word	index@(vprintf)
	.align		4
        /*0010*/ 	.word	0x00000000
	.align		4
        /*0014*/ 	.word	0xfffffffe
	.align		4
        /*0018*/ 	.word	0x00000000
	.align		4
        /*001c*/ 	.word	0xfffffffd
	.align		4
        /*0020*/ 	.word	0x00000000
	.align		4
        /*0024*/ 	.word	0xfffffffc


//--------------------- .nv.constant4             --------------------------
	.section	.nv.constant4,"a",@progbits
	.align	8
	.align		8
.nv.constant4:
        /*0000*/ 	.dword	vprintf
	.align		8
        /*0008*/ 	.dword	precalc_xorwow_matrix
	.align		8
        /*0010*/ 	.dword	precalc_xorwow_offset_matrix
	.align		8
        /*0018*/ 	.dword	mrg32k3aM1
	.align		8
        /*0020*/ 	.dword	mrg32k3aM2
	.align		8
        /*0028*/ 	.dword	mrg32k3aM1SubSeq
	.align		8
        /*0030*/ 	.dword	mrg32k3aM2SubSeq
	.align		8
        /*0038*/ 	.dword	mrg32k3aM1Seq
	.align		8
        /*0040*/ 	.dword	mrg32k3aM2Seq
	.align		8
        /*0048*/ 	.dword	$str


//--------------------- .nv.constant3             --------------------------
	.section	.nv.constant3,"a",@progbits
	.align	8
.nv.constant3:
	.type		__cr_lgamma_table,@object
	.size		__cr_lgamma_table,(.L_8 - __cr_lgamma_table)
__cr_lgamma_table:
        /*0000*/ 	.byte	0x00, 0x00, 0x00, 0x00, 0x00, 0x00, 0x00, 0x00, 0x00, 0x00, 0x00, 0x00, 0x00, 0x00, 0x00, 0x00
        /*0010*/ 	.byte	0xef, 0x39, 0xfa, 0xfe, 0x42, 0x2e, 0xe6, 0x3f, 0x02, 0x20, 0x2a, 0xfa, 0x0b, 0xab, 0xfc, 0x3f
        /*0020*/ 	.byte	0xf9, 0x2c, 0x92, 0x7c, 0xa7, 0x6c, 0x09, 0x40, 0xc9, 0x79, 0x44, 0x3c, 0x64, 0x26, 0x13, 0x40
        /*0030*/ 	.byte	0xca, 0x01, 0xcf, 0x3a, 0x27, 0x51, 0x1a, 0x40, 0x30, 0xcc, 0x2d, 0xf3, 0xe1, 0x0c, 0x21, 0x40
        /*0040*/ 	.byte	0x0d, 0xb7, 0xfc, 0x82, 0x8e, 0x35, 0x25, 0x40
.L_8:


//--------------------- .text._Z11convolutionPiS_S_ii --------------------------
	.section	.text._Z11convolutionPiS_S_ii,"ax",@progbits
	.align	128
        .global         _Z11convolutionPiS_S_ii
        .type           _Z11convolutionPiS_S_ii,@function
        .size           _Z11convolutionPiS_S_ii,(.L_x_22 - _Z11convolutionPiS_S_ii)
        .other          _Z11convolutionPiS_S_ii,@"STO_CUDA_ENTRY STV_DEFAULT"
_Z11convolutionPiS_S_ii:
.text._Z11convolutionPiS_S_ii:
[----:B------:R-:W0:Y:S01]  /*0000*/  LDC R1, c[0x0][0x37c] ;  /* 0x0000df00ff017b82 */ /* 0x000e220000000800 */
[----:B------:R-:W1:Y:S01]  /*0010*/  S2R R10, SR_TID.X ;  /* 0x00000000000a7919 */ /* 0x000e620000002100 */
[----:B------:R-:W2:Y:S01]  /*0020*/  LDCU UR5, c[0x0][0x2fc] ;  /* 0x00005f80ff0577ac */ /* 0x000ea20008000800 */
[----:B0-----:R-:W-:Y:S01]  /*0030*/  VIADD R1, R1, 0xffffffe0 ;  /* 0xffffffe001017836 */ /* 0x001fe20000000000 */
[----:B------:R-:W1:Y:S01]  /*0040*/  S2R R8, SR_CTAID.X ;  /* 0x0000000000087919 */ /* 0x000e620000002500 */
[----:B------:R-:W1:Y:S01]  /*0050*/  LDCU UR6, c[0x0][0x360] ;  /* 0x00006c00ff0677ac */ /* 0x000e620008000800 */
[----:B------:R-:W0:Y:S01]  /*0060*/  S2R R11, SR_TID.Y ;  /* 0x00000000000b7919 */ /* 0x000e220000002200 */
[----:B------:R-:W0:Y:S01]  /*0070*/  LDCU UR7, c[0x0][0x364] ;  /* 0x00006c80ff0777ac */ /* 0x000e220008000800 */
[----:B------:R-:W0:Y:S01]  /*0080*/  S2R R9, SR_CTAID.Y ;  /* 0x0000000000097919 */ /* 0x000e220000002600 */
[----:B------:R-:W3:Y:S01]  /*0090*/  LDCU UR8, c[0x0][0x398] ;  /* 0x00007300ff0877ac */ /* 0x000ee20008000800 */
[----:B------:R-:W4:Y:S02]  /*00a0*/  LDCU UR4, c[0x0][0x2f8] ;  /* 0x00005f00ff0477ac */ /* 0x000f240008000800 */
[----:B----4-:R-:W-:Y:S01]  /*00b0*/  IADD3 R6, P1, PT, R1, UR4, RZ ;  /* 0x0000000401067c10 */ /* 0x010fe2000ff3e0ff */
[----:B-1----:R-:W-:-:S04]  /*00c0*/  IMAD R2, R8, UR6, R10 ;  /* 0x0000000608027c24 */ /* 0x002fc8000f8e020a */
[----:B--2---:R-:W-:Y:S02]  /*00d0*/  IMAD.X R7, RZ, RZ, UR5, P1 ;  /* 0x00000005ff077e24 */ /* 0x004fe400088e06ff */
[----:B0-----:R-:W-:-:S05]  /*00e0*/  IMAD R3, R9, UR7, R11 ;  /* 0x0000000709037c24 */ /* 0x001fca000f8e020b */
[----:B------:R-:W-:-:S04]  /*00f0*/  VIMNMX R0, PT, PT, R2, R3, !PT ;  /* 0x0000000302007248 */ /* 0x000fc80007fe0100 */
[----:B---3--:R-:W-:-:S13]  /*0100*/  ISETP.GE.AND P0, PT, R0, UR8, PT ;  /* 0x0000000800007c0c */ /* 0x008fda000bf06270 */
[----:B------:R-:W-:Y:S05]  /*0110*/  @P0 EXIT ;  /* 0x000000000000094d */ /* 0x000fea0003800000 */
[----:B------:R-:W0:Y:S01]  /*0120*/  LDCU UR5, c[0x0][0x39c] ;  /* 0x00007380ff0577ac */ /* 0x000e220008000800 */
[----:B------:R-:W-:Y:S01]  /*0130*/  IMAD.MOV.U32 R0, RZ, RZ, RZ ;  /* 0x000000ffff007224 */ /* 0x000fe200078e00ff */
[----:B------:R-:W1:Y:S01]  /*0140*/  LDCU.64 UR12, c[0x0][0x358] ;  /* 0x00006b00ff0c77ac */ /* 0x000e620008000a00 */
[----:B0-----:R-:W-:-:S09]  /*0150*/  UISETP.GE.AND UP0, UPT, UR5, 0x1, UPT ;  /* 0x000000010500788c */ /* 0x001fd2000bf06270 */
[----:B-1----:R-:W-:Y:S05]  /*0160*/  BRA.U !UP0, `(.L_x_0) ;  /* 0x0000000908e87547 */ /* 0x002fea000b800000 */
[----:B------:R-:W-:Y:S01]  /*0170*/  USHF.R.U32.HI UR4, URZ, 0x1, UR5 ;  /* 0x00000001ff047899 */ /* 0x000fe20008011605 */
[----:B------:R-:W-:Y:S01]  /*0180*/  IMAD.MOV.U32 R0, RZ, RZ, RZ ;  /* 0x000000ffff007224 */ /* 0x000fe200078e00ff */
[----:B------:R-:W-:Y:S02]  /*0190*/  ULOP3.LUT UR7, UR5, 0x7, URZ, 0xc0, !UPT ;  /* 0x0000000705077892 */ /* 0x000fe4000f8ec0ff */
[----:B------:R-:W-:Y:S02]  /*01a0*/  ULOP3.LUT UR5, UR5, 0x7ffffff8, URZ, 0xc0, !UPT ;  /* 0x7ffffff805057892 */ /* 0x000fe4000f8ec0ff */
[----:B------:R-:W-:Y:S02]  /*01b0*/  VIADD R20, R3, -UR4 ;  /* 0x8000000403147c36 */ /* 0x000fe40008000000 */
[----:B------:R-:W-:Y:S01]  /*01c0*/  VIADD R4, R2, -UR4 ;  /* 0x8000000402047c36 */ /* 0x000fe20008000000 */
[----:B------:R-:W-:-:S07]  /*01d0*/  UMOV UR4, URZ ;  /* 0x000000ff00047c82 */ /* 0x000fce0008000000 */
.L_x_7:
[----:B------:R-:W0:Y:S01]  /*01e0*/  LDCU.64 UR8, c[0x0][0x398] ;  /* 0x00007300ff0877ac */ /* 0x000e220008000a00 */
[----:B------:R-:W-:Y:S02]  /*01f0*/  VIADD R5, R20, UR4 ;  /* 0x0000000414057c36 */ /* 0x000fe40008000000 */
[----:B------:R-:W-:Y:S01]  /*0200*/  IMAD.MOV.U32 R17, RZ, RZ, RZ ;  /* 0x000000ffff117224 */ /* 0x000fe200078e00ff */
[----:B0-----:R-:W-:Y:S02]  /*0210*/  UISETP.GE.U32.AND UP1, UPT, UR9, 0x8, UPT ;  /* 0x000000080900788c */ /* 0x001fe4000bf26070 */
[C---:B------:R-:W-:Y:S01]  /*0220*/  ISETP.GE.AND P0, PT, R5.reuse, UR8, PT ;  /* 0x0000000805007c0c */ /* 0x040fe2000bf06270 */
[----:B------:R-:W-:Y:S02]  /*0230*/  UIMAD UR11, UR4, UR9, URZ ;  /* 0x00000009040b72a4 */ /* 0x000fe4000f8e02ff */
[----:B------:R-:W-:Y:S01]  /*0240*/  UIADD3 UR4, UPT, UPT, UR4, 0x1, URZ ;  /* 0x0000000104047890 */ /* 0x000fe2000fffe0ff */
[----:B------:R-:W-:-:S03]  /*0250*/  ISETP.GT.AND P0, PT, R5, -0x1, !P0 ;  /* 0xffffffff0500780c */ /* 0x000fc60004704270 */
[----:B------:R-:W-:Y:S01]  /*0260*/  UISETP.NE.AND UP0, UPT, UR4, UR9, UPT ;  /* 0x000000090400728c */ /* 0x000fe2000bf05270 */
[----:B------:R-:W-:Y:S10]  /*0270*/  BRA.U !UP1, `(.L_x_1) ;  /* 0x0000000509247547 */ /* 0x000ff4000b800000 */
[----:B------:R-:W0:Y:S01]  /*0280*/  LDC.64 R12, c[0x0][0x380] ;  /* 0x0000e000ff0c7b82 */ /* 0x000e220000000a00 */
[----:B------:R-:W-:Y:S01]  /*0290*/  IMAD.MOV.U32 R21, RZ, RZ, RZ ;  /* 0x000000ffff157224 */ /* 0x000fe200078e00ff */
[----:B------:R-:W1:Y:S06]  /*02a0*/  LDCU UR8, c[0x0][0x398] ;  /* 0x00007300ff0877ac */ /* 0x000e6c0008000800 */
[----:B------:R-:W2:Y:S02]  /*02b0*/  LDC.64 R14, c[0x0][0x388] ;  /* 0x0000e200ff0e7b82 */ /* 0x000ea40000000a00 */
.L_x_2:
[----:B------:R-:W-:-:S04]  /*02c0*/  IADD3 R24, PT, PT, R4, R21, RZ ;  /* 0x0000001504187210 */ /* 0x000fc80007ffe0ff */
[----:B-1----:R-:W-:Y:S01]  /*02d0*/  ISETP.GE.AND P2, PT, R24, UR8, PT ;  /* 0x0000000818007c0c */ /* 0x002fe2000bf46270 */
[----:B------:R-:W-:-:S03]  /*02e0*/  IMAD R17, R5, UR8, R24 ;  /* 0x0000000805117c24 */ /* 0x000fc6000f8e0218 */
[----:B------:R-:W-:Y:S01]  /*02f0*/  ISETP.GT.AND P2, PT, R24, -0x1, !P2 ;  /* 0xffffffff1800780c */ /* 0x000fe20005744270 */
[----:B0-----:R-:W-:-:S03]  /*0300*/  IMAD.WIDE R16, R17, 0x4, R12 ;  /* 0x0000000411107825 */ /* 0x001fc600078e020c */
[----:B------:R-:W-:-:S13]  /*0310*/  PLOP3.LUT P2, PT, P0, P2, PT, 0x80, 0x8 ;  /* 0x000000000008781c */ /* 0x000fda0000745070 */
[----:B------:R-:W0:Y:S01]  /*0320*/  @P2 LDC.64 R18, c[0x0][0x388] ;  /* 0x0000e200ff122b82 */ /* 0x000e220000000a00 */
[----:B------:R-:W-:Y:S01]  /*0330*/  @P2 VIADD R23, R21, UR11 ;  /* 0x0000000b15172c36 */ /* 0x000fe20008000000 */
[----:B------:R-:W3:Y:S03]  /*0340*/  @P2 LDG.E R25, desc[UR12][R16.64] ;  /* 0x0000000c10192981 */ /* 0x000ee6000c1e1900 */
[----:B0-----:R-:W-:-:S06]  /*0350*/  @P2 IMAD.WIDE.U32 R18, R23, 0x4, R18 ;  /* 0x0000000417122825 */ /* 0x001fcc00078e0012 */
[----:B------:R-:W3:Y:S01]  /*0360*/  @P2 LDG.E R18, desc[UR12][R18.64] ;  /* 0x0000000c12122981 */ /* 0x000ee2000c1e1900 */
[----:B------:R-:W-:-:S05]  /*0370*/  VIADD R22, R24, 0x1 ;  /* 0x0000000118167836 */ /* 0x000fca0000000000 */
[C---:B------:R-:W-:Y:S02]  /*0380*/  ISETP.GE.AND P1, PT, R22.reuse, UR8, PT ;  /* 0x0000000816007c0c */ /* 0x040fe4000bf26270 */
[----:B------:R-:W-:Y:S02]  /*0390*/  IADD3 R23, P3, PT, R21, UR11, RZ ;  /* 0x0000000b15177c10 */ /* 0x000fe4000ff7e0ff */
[----:B------:R-:W-:-:S04]  /*03a0*/  ISETP.GT.AND P1, PT, R22, -0x1, !P1 ;  /* 0xffffffff1600780c */ /* 0x000fc80004f24270 */
[----:B------:R-:W-:Y:S01]  /*03b0*/  PLOP3.LUT P1, PT, P0, P1, PT, 0x80, 0x8 ;  /* 0x000000000008781c */ /* 0x000fe20000723070 */
[----:B------:R-:W-:Y:S01]  /*03c0*/  IMAD.X R26, RZ, RZ, RZ, P3 ;  /* 0x000000ffff1a7224 */ /* 0x000fe200018e06ff */
[----:B--2---:R-:W-:-:S04]  /*03d0*/  LEA R22, P3, R23, R14, 0x2 ;  /* 0x0000000e17167211 */ /* 0x004fc800078610ff */
[----:B------:R-:W-:-:S07]  /*03e0*/  LEA.HI.X R23, R23, R15, R26, 0x2, P3 ;  /* 0x0000000f17177211 */ /* 0x000fce00018f141a */
[----:B------:R-:W2:Y:S04]  /*03f0*/  @P1 LDG.E R27, desc[UR12][R16.64+0x4] ;  /* 0x0000040c101b1981 */ /* 0x000ea8000c1e1900 */
[----:B------:R-:W2:Y:S01]  /*0400*/  @P1 LDG.E R26, desc[UR12][R22.64+0x4] ;  /* 0x0000040c161a1981 */ /* 0x000ea2000c1e1900 */
[----:B---3--:R-:W-:Y:S02]  /*0410*/  @P2 IMAD R0, R25, R18, R0 ;  /* 0x0000001219002224 */ /* 0x008fe400078e0200 */
[----:B------:R-:W-:-:S05]  /*0420*/  VIADD R18, R24, 0x2 ;  /* 0x0000000218127836 */ /* 0x000fca0000000000 */
[----:B------:R-:W-:-:S04]  /*0430*/  ISETP.GE.AND P2, PT, R18, UR8, PT ;  /* 0x0000000812007c0c */ /* 0x000fc8000bf46270 */
[----:B------:R-:W-:-:S04]  /*0440*/  ISETP.GT.AND P2, PT, R18, -0x1, !P2 ;  /* 0xffffffff1200780c */ /* 0x000fc80005744270 */
[----:B------:R-:W-:-:S13]  /*0450*/  PLOP3.LUT P2, PT, P0, P2, PT, 0x80, 0x8 ;  /* 0x000000000008781c */ /* 0x000fda0000745070 */
[----:B------:R-:W3:Y:S04]  /*0460*/  @P2 LDG.E R19, desc[UR12][R16.64+0x8] ;  /* 0x0000080c10132981 */ /* 0x000ee8000c1e1900 */
[----:B------:R-:W3:Y:S01]  /*0470*/  @P2 LDG.E R18, desc[UR12][R22.64+0x8] ;  /* 0x0000080c16122981 */ /* 0x000ee2000c1e1900 */
[----:B------:R-:W-:Y:S02]  /*0480*/  VIADD R25, R24, 0x3 ;  /* 0x0000000318197836 */ /* 0x000fe40000000000 */
[----:B--2---:R-:W-:-:S03]  /*0490*/  @P1 IMAD R0, R27, R26, R0 ;  /* 0x0000001a1b001224 */ /* 0x004fc600078e0200 */
[----:B------:R-:W-:-:S04]  /*04a0*/  ISETP.GE.AND P1, PT, R25, UR8, PT ;  /* 0x0000000819007c0c */ /* 0x000fc8000bf26270 */
[----:B------:R-:W-:-:S04]  /*04b0*/  ISETP.GT.AND P1, PT, R25, -0x1, !P1 ;  /* 0xffffffff1900780c */ /* 0x000fc80004f24270 */
[----:B------:R-:W-:-:S13]  /*04c0*/  PLOP3.LUT P3, PT, P0, P1, PT, 0x80, 0x8 ;  /* 0x000000000008781c */ /* 0x000fda0000763070 */
        /* <DEDUP_REMOVED lines=9> */
[----:B--2---:R-:W-:Y:S02]  /*0560*/  @P3 IMAD R0, R25, R26, R0 ;  /* 0x0000001a19003224 */ /* 0x004fe400078e0200 */
[----:B------:R-:W-:-:S05]  /*0570*/  VIADD R25, R24, 0x5 ;  /* 0x0000000518197836 */ /* 0x000fca0000000000 */
[----:B------:R-:W-:-:S04]  /*0580*/  ISETP.GE.AND P2, PT, R25, UR8, PT ;  /* 0x0000000819007c0c */ /* 0x000fc8000bf46270 */
[----:B------:R-:W-:Y:S02]  /*0590*/  ISETP.GT.AND P2, PT, R25, -0x1, !P2 ;  /* 0xffffffff1900780c */ /* 0x000fe40005744270 */
[C---:B------:R-:W-:Y:S01]  /*05a0*/  IADD3 R25, PT, PT, R24.reuse, 0x6, RZ ;  /* 0x0000000618197810 */ /* 0x040fe20007ffe0ff */
[----:B------:R-:W-:-:S03]  /*05b0*/  VIADD R24, R24, 0x7 ;  /* 0x0000000718187836 */ /* 0x000fc60000000000 */
[C---:B------:R-:W-:Y:S02]  /*05c0*/  ISETP.GE.AND P3, PT, R25.reuse, UR8, PT ;  /* 0x0000000819007c0c */ /* 0x040fe4000bf66270 */
[C---:B------:R-:W-:Y:S02]  /*05d0*/  ISETP.GE.AND P4, PT, R24.reuse, UR8, PT ;  /* 0x0000000818007c0c */ /* 0x040fe4000bf86270 */
[----:B------:R-:W-:Y:S02]  /*05e0*/  ISETP.GT.AND P3, PT, R25, -0x1, !P3 ;  /* 0xffffffff1900780c */ /* 0x000fe40005f64270 */
[----:B------:R-:W-:Y:S02]  /*05f0*/  PLOP3.LUT P2, PT, P0, P2, PT, 0x80, 0x8 ;  /* 0x000000000008781c */ /* 0x000fe40000745070 */
[----:B------:R-:W-:Y:S02]  /*0600*/  ISETP.GT.AND P4, PT, R24, -0x1, !P4 ;  /* 0xffffffff1800780c */ /* 0x000fe40006784270 */
[----:B------:R-:W-:-:S02]  /*0610*/  PLOP3.LUT P3, PT, P0, P3, PT, 0x80, 0x8 ;  /* 0x000000000008781c */ /* 0x000fc40000767070 */
[----:B------:R-:W-:-:S11]  /*0620*/  PLOP3.LUT P4, PT, P0, P4, PT, 0x80, 0x8 ;  /* 0x000000000008781c */ /* 0x000fd60000789070 */
[----:B------:R-:W2:Y:S04]  /*0630*/  @P3 LDG.E R25, desc[UR12][R16.64+0x18] ;  /* 0x0000180c10193981 */ /* 0x000ea8000c1e1900 */
[----:B------:R-:W2:Y:S04]  /*0640*/  @P3 LDG.E R24, desc[UR12][R22.64+0x18] ;  /* 0x0000180c16183981 */ /* 0x000ea8000c1e1900 */
[----:B------:R-:W4:Y:S04]  /*0650*/  @P4 LDG.E R27, desc[UR12][R16.64+0x1c] ;  /* 0x00001c0c101b4981 */ /* 0x000f28000c1e1900 */
[----:B------:R-:W4:Y:S01]  /*0660*/  @P4 LDG.E R26, desc[UR12][R22.64+0x1c] ;  /* 0x00001c0c161a4981 */ /* 0x000f22000c1e1900 */
[----:B---3--:R-:W-:-:S03]  /*0670*/  @P1 IMAD R0, R19, R18, R0 ;  /* 0x0000001213001224 */ /* 0x008fc600078e0200 */
[----:B------:R-:W3:Y:S04]  /*0680*/  @P2 LDG.E R19, desc[UR12][R16.64+0x14] ;  /* 0x0000140c10132981 */ /* 0x000ee8000c1e1900 */
[----:B------:R-:W3:Y:S01]  /*0690*/  @P2 LDG.E R18, desc[UR12][R22.64+0x14] ;  /* 0x0000140c16122981 */ /* 0x000ee2000c1e1900 */
[----:B------:R-:W-:-:S05]  /*06a0*/  VIADD R21, R21, 0x8 ;  /* 0x0000000815157836 */ /* 0x000fca0000000000 */
[----:B------:R-:W-:Y:S01]  /*06b0*/  ISETP.NE.AND P1, PT, R21, UR5, PT ;  /* 0x0000000515007c0c */ /* 0x000fe2000bf25270 */
[----:B---3--:R-:W-:-:S04]  /*06c0*/  @P2 IMAD R0, R19, R18, R0 ;  /* 0x0000001213002224 */ /* 0x008fc800078e0200 */
[----:B--2---:R-:W-:-:S04]  /*06d0*/  @P3 IMAD R0, R25, R24, R0 ;  /* 0x0000001819003224 */ /* 0x004fc800078e0200 */
[----:B----4-:R-:W-:-:S04]  /*06e0*/  @P4 IMAD R0, R27, R26, R0 ;  /* 0x0000001a1b004224 */ /* 0x010fc800078e0200 */
[----:B------:R-:W-:Y:S05]  /*06f0*/  @P1 BRA `(.L_x_2) ;  /* 0xfffffff800f01947 */ /* 0x000fea000383ffff */
[----:B------:R-:W-:-:S07]  /*0700*/  IMAD.U32 R17, RZ, RZ, UR5 ;  /* 0x00000005ff117e24 */ /* 0x000fce000f8e00ff */
.L_x_1:
[----:B------:R-:W-:-:S09]  /*0710*/  UISETP.NE.AND UP1, UPT, UR7, URZ, UPT ;  /* 0x000000ff0700728c */ /* 0x000fd2000bf25270 */
[----:B------:R-:W-:Y:S05]  /*0720*/  BRA.U !UP1, `(.L_x_3) ;  /* 0x0000000509747547 */ /* 0x000fea000b800000 */
[----:B------:R-:W0:Y:S01]  /*0730*/  LDCU UR6, c[0x0][0x39c] ;  /* 0x00007380ff0677ac */ /* 0x000e220008000800 */
[----:B------:R-:W-:-:S04]  /*0740*/  UIADD3 UR9, UPT, UPT, UR7, -0x1, URZ ;  /* 0xffffffff07097890 */ /* 0x000fc8000fffe0ff */
[----:B------:R-:W-:Y:S02]  /*0750*/  UISETP.GE.U32.AND UP1, UPT, UR9, 0x3, UPT ;  /* 0x000000030900788c */ /* 0x000fe4000bf26070 */
[----:B0-----:R-:W-:-:S07]  /*0760*/  ULOP3.LUT UP2, UR10, UR6, 0x3, URZ, 0xc0, !UPT ;  /* 0x00000003060a7892 */ /* 0x001fce000f84c0ff */
[----:B------:R-:W-:Y:S05]  /*0770*/  BRA.U !UP1, `(.L_x_4) ;  /* 0x0000000109a07547 */ /* 0x000fea000b800000 */
[----:B------:R-:W-:Y:S01]  /*0780*/  IMAD.IADD R22, R4, 0x1, R17 ;  /* 0x0000000104167824 */ /* 0x000fe200078e0211 */
[----:B------:R-:W0:Y:S03]  /*0790*/  LDC.64 R12, c[0x0][0x388] ;  /* 0x0000e200ff0c7b82 */ /* 0x000e260000000a00 */
[C---:B------:R-:W-:Y:S01]  /*07a0*/  VIADD R16, R22.reuse, 0x1 ;  /* 0x0000000116107836 */ /* 0x040fe20000000000 */
[C---:B------:R-:W-:Y:S01]  /*07b0*/  ISETP.GE.AND P1, PT, R22.reuse, UR8, PT ;  /* 0x0000000816007c0c */ /* 0x040fe2000bf26270 */
[C---:B------:R-:W-:Y:S01]  /*07c0*/  VIADD R23, R22.reuse, 0x2 ;  /* 0x0000000216177836 */ /* 0x040fe20000000000 */
[C---:B------:R-:W-:Y:S02]  /*07d0*/  IADD3 R24, PT, PT, R22.reuse, 0x3, RZ ;  /* 0x0000000316187810 */ /* 0x040fe40007ffe0ff */
[----:B------:R-:W-:Y:S01]  /*07e0*/  ISETP.GT.AND P1, PT, R22, -0x1, !P1 ;  /* 0xffffffff1600780c */ /* 0x000fe20004f24270 */
[----:B------:R-:W1:Y:S01]  /*07f0*/  LDC.64 R18, c[0x0][0x380] ;  /* 0x0000e000ff127b82 */ /* 0x000e620000000a00 */
[----:B------:R-:W-:-:S02]  /*0800*/  ISETP.GE.AND P4, PT, R16, UR8, PT ;  /* 0x0000000810007c0c */ /* 0x000fc4000bf86270 */
[----:B------:R-:W-:Y:S02]  /*0810*/  PLOP3.LUT P1, PT, P0, P1, PT, 0x80, 0x8 ;  /* 0x000000000008781c */ /* 0x000fe40000723070 */
[----:B------:R-:W-:Y:S02]  /*0820*/  ISETP.GE.AND P2, PT, R23, UR8, PT ;  /* 0x0000000817007c0c */ /* 0x000fe4000bf46270 */
[----:B------:R-:W-:Y:S02]  /*0830*/  ISETP.GT.AND P4, PT, R16, -0x1, !P4 ;  /* 0xffffffff1000780c */ /* 0x000fe40006784270 */
[----:B------:R-:W-:Y:S02]  /*0840*/  IADD3 R16, P5, PT, R17, UR11, RZ ;  /* 0x0000000b11107c10 */ /* 0x000fe4000ffbe0ff */
[----:B------:R-:W-:Y:S02]  /*0850*/  ISETP.GE.AND P3, PT, R24, UR8, PT ;  /* 0x0000000818007c0c */ /* 0x000fe4000bf66270 */
[----:B------:R-:W-:-:S02]  /*0860*/  ISETP.GT.AND P2, PT, R23, -0x1, !P2 ;  /* 0xffffffff1700780c */ /* 0x000fc40005744270 */
[----:B------:R-:W-:Y:S01]  /*0870*/  PLOP3.LUT P4, PT, P0, P4, PT, 0x80, 0x8 ;  /* 0x000000000008781c */ /* 0x000fe20000789070 */
[----:B------:R-:W2:Y:S01]  /*0880*/  @P1 LDC.64 R14, c[0x0][0x388] ;  /* 0x0000e200ff0e1b82 */ /* 0x000ea20000000a00 */
[----:B------:R-:W-:Y:S01]  /*0890*/  @P1 VIADD R21, R17, UR11 ;  /* 0x0000000b11151c36 */ /* 0x000fe20008000000 */
[----:B------:R-:W-:Y:S02]  /*08a0*/  ISETP.GT.AND P3, PT, R24, -0x1, !P3 ;  /* 0xffffffff1800780c */ /* 0x000fe40005f64270 */
[----:B------:R-:W-:Y:S02]  /*08b0*/  PLOP3.LUT P2, PT, P0, P2, PT, 0x80, 0x8 ;  /* 0x000000000008781c */ /* 0x000fe40000745070 */
[----:B------:R-:W-:Y:S01]  /*08c0*/  PLOP3.LUT P3, PT, P0, P3, PT, 0x80, 0x8 ;  /* 0x000000000008781c */ /* 0x000fe20000767070 */
[----:B--2---:R-:W-:-:S04]  /*08d0*/  @P1 IMAD.WIDE.U32 R14, R21, 0x4, R14 ;  /* 0x00000004150e1825 */ /* 0x004fc800078e000e */
[----:B------:R-:W-:Y:S02]  /*08e0*/  IMAD R21, R5, UR8, R22 ;  /* 0x0000000805157c24 */ /* 0x000fe4000f8e0216 */
[----:B------:R-:W-:Y:S01]  /*08f0*/  IMAD.X R22, RZ, RZ, RZ, P5 ;  /* 0x000000ffff167224 */ /* 0x000fe200028e06ff */
[C---:B0-----:R-:W-:Y:S01]  /*0900*/  LEA R12, P5, R16.reuse, R12, 0x2 ;  /* 0x0000000c100c7211 */ /* 0x041fe200078a10ff */
[----:B-1----:R-:W-:Y:S01]  /*0910*/  IMAD.WIDE R18, R21, 0x4, R18 ;  /* 0x0000000415127825 */ /* 0x002fe200078e0212 */
[----:B------:R-:W2:Y:S02]  /*0920*/  @P1 LDG.E R14, desc[UR12][R14.64] ;  /* 0x0000000c0e0e1981 */ /* 0x000ea4000c1e1900 */
[----:B------:R-:W-:Y:S02]  /*0930*/  LEA.HI.X R13, R16, R13, R22, 0x2, P5 ;  /* 0x0000000d100d7211 */ /* 0x000fe400028f1416 */
[----:B------:R-:W2:Y:S04]  /*0940*/  @P1 LDG.E R21, desc[UR12][R18.64] ;  /* 0x0000000c12151981 */ /* 0x000ea8000c1e1900 */
[----:B------:R-:W3:Y:S04]  /*0950*/  @P4 LDG.E R23, desc[UR12][R18.64+0x4] ;  /* 0x0000040c12174981 */ /* 0x000ee8000c1e1900 */
[----:B------:R-:W3:Y:S04]  /*0960*/  @P4 LDG.E R16, desc[UR12][R12.64+0x4] ;  /* 0x0000040c0c104981 */ /* 0x000ee8000c1e1900 */
[----:B------:R-:W4:Y:S04]  /*0970*/  @P2 LDG.E R25, desc[UR12][R18.64+0x8] ;  /* 0x0000080c12192981 */ /* 0x000f28000c1e1900 */
[----:B------:R-:W4:Y:S04]  /*0980*/  @P2 LDG.E R22, desc[UR12][R12.64+0x8] ;  /* 0x0000080c0c162981 */ /* 0x000f28000c1e1900 */
[----:B------:R-:W5:Y:S04]  /*0990*/  @P3 LDG.E R27, desc[UR12][R18.64+0xc] ;  /* 0x00000c0c121b3981 */ /* 0x000f68000c1e1900 */
[----:B------:R-:W5:Y:S01]  /*09a0*/  @P3 LDG.E R24, desc[UR12][R12.64+0xc] ;  /* 0x00000c0c0c183981 */ /* 0x000f62000c1e1900 */
[----:B------:R-:W-:-:S02]  /*09b0*/  VIADD R17, R17, 0x4 ;  /* 0x0000000411117836 */ /* 0x000fc40000000000 */
[----:B--2---:R-:W-:-:S04]  /*09c0*/  @P1 IMAD R0, R21, R14, R0 ;  /* 0x0000000e15001224 */ /* 0x004fc800078e0200 */
[----:B---3--:R-:W-:-:S04]  /*09d0*/  @P4 IMAD R0, R23, R16, R0 ;  /* 0x0000001017004224 */ /* 0x008fc800078e0200 */
[----:B----4-:R-:W-:-:S04]  /*09e0*/  @P2 IMAD R0, R25, R22, R0 ;  /* 0x0000001619002224 */ /* 0x010fc800078e0200 */
[----:B-----5:R-:W-:-:S07]  /*09f0*/  @P3 IMAD R0, R27, R24, R0 ;  /* 0x000000181b003224 */ /* 0x020fce00078e0200 */
.L_x_4:
[----:B------:R-:W-:Y:S05]  /*0a00*/  BRA.U !UP2, `(.L_x_3) ;  /* 0x000000010abc7547 */ /* 0x000fea000b800000 */
[----:B------:R-:W-:Y:S02]  /*0a10*/  UISETP.NE.AND UP1, UPT, UR10, 0x1, UPT ;  /* 0x000000010a00788c */ /* 0x000fe4000bf25270 */
[----:B------:R-:W-:-:S04]  /*0a20*/  ULOP3.LUT UR6, UR6, 0x1, URZ, 0xc0, !UPT ;  /* 0x0000000106067892 */ /* 0x000fc8000f8ec0ff */
[----:B------:R-:W-:-:S03]  /*0a30*/  UISETP.NE.U32.AND UP2, UPT, UR6, 0x1, UPT ;  /* 0x000000010600788c */ /* 0x000fc6000bf45070 */
[----:B------:R-:W-:Y:S08]  /*0a40*/  BRA.U !UP1, `(.L_x_5) ;  /* 0x0000000109687547 */ /* 0x000ff0000b800000 */
[----:B------:R-:W-:Y:S01]  /*0a50*/  IMAD.IADD R16, R4, 0x1, R17 ;  /* 0x0000000104107824 */ /* 0x000fe200078e0211 */
[----:B------:R-:W0:Y:S03]  /*0a60*/  LDC.64 R14, c[0x0][0x380] ;  /* 0x0000e000ff0e7b82 */ /* 0x000e260000000a00 */
[C---:B------:R-:W-:Y:S01]  /*0a70*/  VIADD R12, R16.reuse, 0x1 ;  /* 0x00000001100c7836 */ /* 0x040fe20000000000 */
[----:B------:R-:W-:Y:S01]  /*0a80*/  ISETP.GE.AND P1, PT, R16, UR8, PT ;  /* 0x0000000810007c0c */ /* 0x000fe2000bf26270 */
[----:B------:R-:W-:-:S03]  /*0a90*/  IMAD R21, R5, UR8, R16 ;  /* 0x0000000805157c24 */ /* 0x000fc6000f8e0210 */
[----:B------:R-:W-:Y:S02]  /*0aa0*/  ISETP.GE.AND P2, PT, R12, UR8, PT ;  /* 0x000000080c007c0c */ /* 0x000fe4000bf46270 */
[----:B------:R-:W-:Y:S02]  /*0ab0*/  ISETP.GT.AND P1, PT, R16, -0x1, !P1 ;  /* 0xffffffff1000780c */ /* 0x000fe40004f24270 */
[----:B------:R-:W-:Y:S02]  /*0ac0*/  ISETP.GT.AND P2, PT, R12, -0x1, !P2 ;  /* 0xffffffff0c00780c */ /* 0x000fe40005744270 */
[----:B------:R-:W-:Y:S02]  /*0ad0*/  PLOP3.LUT P1, PT, P0, P1, PT, 0x80, 0x8 ;  /* 0x000000000008781c */ /* 0x000fe40000723070 */
[----:B------:R-:W-:Y:S01]  /*0ae0*/  PLOP3.LUT P2, PT, P0, P2, PT, 0x80, 0x8 ;  /* 0x000000000008781c */ /* 0x000fe20000745070 */
[----:B0-----:R-:W-:-:S10]  /*0af0*/  IMAD.WIDE R14, R21, 0x4, R14 ;  /* 0x00000004150e7825 */ /* 0x001fd400078e020e */
[----:B------:R-:W0:Y:S01]  /*0b00*/  @P1 LDC.64 R18, c[0x0][0x388] ;  /* 0x0000e200ff121b82 */ /* 0x000e220000000a00 */
[C---:B------:R-:W-:Y:S01]  /*0b10*/  @P1 VIADD R23, R17.reuse, UR11 ;  /* 0x0000000b11171c36 */ /* 0x040fe20008000000 */
[----:B------:R-:W-:-:S04]  /*0b20*/  @P2 IADD3 R16, P3, PT, R17, UR11, RZ ;  /* 0x0000000b11102c10 */ /* 0x000fc8000ff7e0ff */
[----:B------:R-:W-:Y:S02]  /*0b30*/  @P2 IADD3.X R21, PT, PT, RZ, RZ, RZ, P3, !PT ;  /* 0x000000ffff152210 */ /* 0x000fe40001ffe4ff */
[----:B------:R-:W1:Y:S01]  /*0b40*/  @P2 LDC.64 R12, c[0x0][0x388] ;  /* 0x0000e200ff0c2b82 */ /* 0x000e620000000a00 */
[----:B0-----:R-:W-:Y:S02]  /*0b50*/  @P1 IMAD.WIDE.U32 R18, R23, 0x4, R18 ;  /* 0x0000000417121825 */ /* 0x001fe400078e0012 */
[----:B------:R-:W2:Y:S04]  /*0b60*/  @P2 LDG.E R23, desc[UR12][R14.64+0x4] ;  /* 0x0000040c0e172981 */ /* 0x000ea8000c1e1900 */
[----:B------:R-:W3:Y:S01]  /*0b70*/  @P1 LDG.E R18, desc[UR12][R18.64] ;  /* 0x0000000c12121981 */ /* 0x000ee2000c1e1900 */
[----:B-1----:R-:W-:-:S04]  /*0b80*/  @P2 LEA R12, P3, R16, R12, 0x2 ;  /* 0x0000000c100c2211 */ /* 0x002fc800078610ff */
[----:B------:R-:W-:Y:S02]  /*0b90*/  @P2 LEA.HI.X R13, R16, R13, R21, 0x2, P3 ;  /* 0x0000000d100d2211 */ /* 0x000fe400018f1415 */
[----:B------:R-:W3:Y:S04]  /*0ba0*/  @P1 LDG.E R21, desc[UR12][R14.64] ;  /* 0x0000000c0e151981 */ /* 0x000ee8000c1e1900 */
[----:B------:R-:W2:Y:S01]  /*0bb0*/  @P2 LDG.E R12, desc[UR12][R12.64+0x4] ;  /* 0x0000040c0c0c2981 */ /* 0x000ea2000c1e1900 */
[----:B------:R-:W-:Y:S02]  /*0bc0*/  VIADD R17, R17, 0x2 ;  /* 0x0000000211117836 */ /* 0x000fe40000000000 */
[----:B---3--:R-:W-:-:S04]  /*0bd0*/  @P1 IMAD R0, R18, R21, R0 ;  /* 0x0000001512001224 */ /* 0x008fc800078e0200 */
[----:B--2---:R-:W-:-:S07]  /*0be0*/  @P2 IMAD R0, R23, R12, R0 ;  /* 0x0000000c17002224 */ /* 0x004fce00078e0200 */
.L_x_5:
[----:B------:R-:W-:Y:S05]  /*0bf0*/  BRA.U UP2, `(.L_x_3) ;  /* 0x0000000102407547 */ /* 0x000fea000b800000 */
[----:B------:R-:W-:Y:S01]  /*0c00*/  IMAD.IADD R12, R4, 0x1, R17 ;  /* 0x00000001040c7824 */ /* 0x000fe200078e0211 */
[----:B------:R-:W-:Y:S01]  /*0c10*/  BSSY.RECONVERGENT B0, `(.L_x_3) ;  /* 0x000000e000007945 */ /* 0x000fe20003800200 */
[----:B------:R-:W-:Y:S02]  /*0c20*/  VIADD R17, R17, UR11 ;  /* 0x0000000b11117c36 */ /* 0x000fe40008000000 */
[----:B------:R-:W-:Y:S01]  /*0c30*/  IMAD R5, R5, UR8, R12 ;  /* 0x0000000805057c24 */ /* 0x000fe2000f8e020c */
[----:B------:R-:W-:-:S04]  /*0c40*/  ISETP.GE.AND P1, PT, R12, UR8, PT ;  /* 0x000000080c007c0c */ /* 0x000fc8000bf26270 */
[----:B------:R-:W-:-:S04]  /*0c50*/  ISETP.GT.AND P1, PT, R12, -0x1, !P1 ;  /* 0xffffffff0c00780c */ /* 0x000fc80004f24270 */
[----:B------:R-:W-:-:S13]  /*0c60*/  PLOP3.LUT P1, PT, P0, P1, PT, 0x80, 0x8 ;  /* 0x000000000008781c */ /* 0x000fda0000723070 */
[----:B------:R-:W-:Y:S05]  /*0c70*/  @!P1 BRA `(.L_x_6) ;  /* 0x00000000001c9947 */ /* 0x000fea0003800000 */
[----:B------:R-:W0:Y:S08]  /*0c80*/  LDC.64 R12, c[0x0][0x380] ;  /* 0x0000e000ff0c7b82 */ /* 0x000e300000000a00 */
[----:B------:R-:W1:Y:S01]  /*0c90*/  LDC.64 R14, c[0x0][0x388] ;  /* 0x0000e200ff0e7b82 */ /* 0x000e620000000a00 */
[----:B0-----:R-:W-:-:S06]  /*0ca0*/  IMAD.WIDE R12, R5, 0x4, R12 ;  /* 0x00000004050c7825 */ /* 0x001fcc00078e020c */
[----:B------:R-:W2:Y:S01]  /*0cb0*/  LDG.E R13, desc[UR12][R12.64] ;  /* 0x0000000c0c0d7981 */ /* 0x000ea2000c1e1900 */
[----:B-1----:R-:W-:-:S06]  /*0cc0*/  IMAD.WIDE.U32 R14, R17, 0x4, R14 ;  /* 0x00000004110e7825 */ /* 0x002fcc00078e000e */
[----:B------:R-:W2:Y:S02]  /*0cd0*/  LDG.E R14, desc[UR12][R14.64] ;  /* 0x0000000c0e0e7981 */ /* 0x000ea4000c1e1900 */
[----:B--2---:R-:W-:-:S07]  /*0ce0*/  IMAD R0, R13, R14, R0 ;  /* 0x0000000e0d007224 */ /* 0x004fce00078e0200 */
.L_x_6:
[----:B------:R-:W-:Y:S05]  /*0cf0*/  BSYNC.RECONVERGENT B0 ;  /* 0x0000000000007941 */ /* 0x000fea0003800200 */
.L_x_3:
[----:B------:R-:W-:Y:S05]  /*0d00*/  BRA.U UP0, `(.L_x_7) ;  /* 0xfffffff500347547 */ /* 0x000fea000b83ffff */
.L_x_0:
[----:B------:R-:W0:Y:S01]  /*0d10*/  LDC.64 R12, c[0x0][0x390] ;  /* 0x0000e400ff0c7b82 */ /* 0x000e220000000a00 */
[----:B------:R-:W-:Y:S01]  /*0d20*/  IMAD R5, R3, UR8, R2 ;  /* 0x0000000803057c24 */ /* 0x000fe2000f8e0202 */
[----:B------:R-:W-:Y:S01]  /*0d30*/  MOV R14, 0x0 ;  /* 0x00000000000e7802 */ /* 0x000fe20000000f00 */
[----:B------:R1:W-:Y:S01]  /*0d40*/  STL.64 [R1], R10 ;  /* 0x0000000a01007387 */ /* 0x0003e20000100a00 */
[----:B------:R-:W2:Y:S03]  /*0d50*/  LDCU.64 UR4, c[0x4][0x48] ;  /* 0x01000900ff0477ac */ /* 0x000ea60008000a00 */
[----:B------:R1:W-:Y:S01]  /*0d60*/  STL.64 [R1+0x8], R8 ;  /* 0x0000080801007387 */ /* 0x0003e20000100a00 */
[----:B------:R-:W3:Y:S03]  /*0d70*/  LDC.64 R14, c[0x4][R14] ;  /* 0x010000000e0e7b82 */ /* 0x000ee60000000a00 */
[----:B------:R1:W-:Y:S04]  /*0d80*/  STL.64 [R1+0x10], R2 ;  /* 0x0000100201007387 */ /* 0x0003e80000100a00 */
[----:B------:R1:W-:Y:S01]  /*0d90*/  STL [R1+0x18], R0 ;  /* 0x0000180001007387 */ /* 0x0003e20000100800 */
[----:B--2---:R-:W-:-:S02]  /*0da0*/  IMAD.U32 R4, RZ, RZ, UR4 ;  /* 0x00000004ff047e24 */ /* 0x004fc4000f8e00ff */
[----:B0-----:R-:W-:-:S04]  /*0db0*/  IMAD.WIDE R12, R5, 0x4, R12 ;  /* 0x00000004050c7825 */ /* 0x001fc800078e020c */
[----:B------:R-:W-:Y:S01]  /*0dc0*/  IMAD.U32 R5, RZ, RZ, UR5 ;  /* 0x00000005ff057e24 */ /* 0x000fe2000f8e00ff */
[----:B------:R1:W-:Y:S06]  /*0dd0*/  STG.E desc[UR12][R12.64], R0 ;  /* 0x000000000c007986 */ /* 0x0003ec000c10190c */
[----:B------:R-:W-:-:S07]  /*0de0*/  LEPC R20, `(.L_x_8) ;  /* 0x000000001014794e */ /* 0x000fce0000000000 */
[----:B-1-3--:R-:W-:Y:S05]  /*0df0*/  CALL.ABS.NOINC R14 ;  /* 0x000000000e007343 */ /* 0x00afea0003c00000 */
.L_x_8:
[----:B------:R-:W-:Y:S05]  /*0e00*/  EXIT ;  /* 0x000000000000794d */ /* 0x000fea0003800000 */
.L_x_9:
[----:B------:R-:W-:-:S00]  /*0e10*/  BRA `(.L_x_9) ;  /* 0xfffffffc00fc7947 */ /* 0x000fc0000383ffff */
[----:B------:R-:W-:-:S00]  /*0e20*/  NOP ;  /* 0x0000000000007918 */ /* 0x000fc00000000000 */
        /* <DEDUP_REMOVED lines=13> */
.L_x_22:


//--------------------- .text._Z13random_matrixPii --------------------------
	.section	.text._Z13random_matrixPii,"ax",@progbits
	.align	128
        .global         _Z13random_matrixPii
        .type           _Z13random_matrixPii,@function
        .size           _Z13random_matrixPii,(.L_x_23 - _Z13random_matrixPii)
        .other          _Z13random_matrixPii,@"STO_CUDA_ENTRY STV_DEFAULT"
_Z13random_matrixPii:
.text._Z13random_matrixPii:
[----:B------:R-:W0:Y:S01]  /*0000*/  LDC R1, c[0x0][0x37c] ;  /* 0x0000df00ff017b82 */ /* 0x000e220000000800 */
[----:B------:R-:W1:Y:S07]  /*0010*/  S2R R3, SR_TID.X ;  /* 0x0000000000037919 */ /* 0x000e6e0000002100 */
[----:B------:R-:W1:Y:S01]  /*0020*/  S2UR UR4, SR_CTAID.X ;  /* 0x00000000000479c3 */ /* 0x000e620000002500 */
[----:B------:R-:W2:Y:S01]  /*0030*/  LDCU UR6, c[0x0][0x388] ;  /* 0x00007100ff0677ac */ /* 0x000ea20008000800 */
[----:B0-----:R-:W-:Y:S01]  /*0040*/  VIADD R1, R1, 0xffffffd0 ;  /* 0xffffffd001017836 */ /* 0x001fe20000000000 */
[----:B------:R-:W0:Y:S05]  /*0050*/  S2R R5, SR_TID.Y ;  /* 0x0000000000057919 */ /* 0x000e2a0000002200 */
[----:B------:R-:W1:Y:S08]  /*0060*/  LDC R10, c[0x0][0x360] ;  /* 0x0000d800ff0a7b82 */ /* 0x000e700000000800 */
[----:B------:R-:W0:Y:S08]  /*0070*/  S2UR UR5, SR_CTAID.Y ;  /* 0x00000000000579c3 */ /* 0x000e300000002600 */
[----:B------:R-:W0:Y:S01]  /*0080*/  LDC R0, c[0x0][0x364] ;  /* 0x0000d900ff007b82 */ /* 0x000e220000000800 */
[----:B-1----:R-:W-:-:S02]  /*0090*/  IMAD R10, R10, UR4, R3 ;  /* 0x000000040a0a7c24 */ /* 0x002fc4000f8e0203 */
[----:B0-----:R-:W-:-:S05]  /*00a0*/  IMAD R3, R0, UR5, R5 ;  /* 0x0000000500037c24 */ /* 0x001fca000f8e0205 */
[----:B------:R-:W-:Y:S01]  /*00b0*/  VIMNMX R0, PT, PT, R10, R3, !PT ;  /* 0x000000030a007248 */ /* 0x000fe20007fe0100 */
[----:B--2---:R-:W-:-:S03]  /*00c0*/  IMAD R10, R3, UR6, R10 ;  /* 0x00000006030a7c24 */ /* 0x004fc6000f8e020a */
[----:B------:R-:W-:-:S13]  /*00d0*/  ISETP.GE.AND P0, PT, R0, UR6, PT ;  /* 0x0000000600007c0c */ /* 0x000fda000bf06270 */
[----:B------:R-:W-:Y:S05]  /*00e0*/  @P0 EXIT ;  /* 0x000000000000094d */ /* 0x000fea0003800000 */
[----:B------:R-:W-:Y:S01]  /*00f0*/  IMAD.MOV.U32 R4, RZ, RZ, 0x2abc4dd5 ;  /* 0x2abc4dd5ff047424 */ /* 0x000fe200078e00ff */
[----:B------:R-:W-:Y:S01]  /*0100*/  ISETP.NE.AND P0, PT, R10, RZ, PT ;  /* 0x000000ff0a00720c */ /* 0x000fe20003f05270 */
[----:B------:R-:W-:Y:S01]  /*0110*/  IMAD.MOV.U32 R5, RZ, RZ, 0x58213ed2 ;  /* 0x58213ed2ff057424 */ /* 0x000fe200078e00ff */
[----:B------:R-:W0:Y:S01]  /*0120*/  LDCU.64 UR6, c[0x0][0x358] ;  /* 0x00006b00ff0677ac */ /* 0x000e220008000a00 */
[----:B------:R-:W-:Y:S01]  /*0130*/  IMAD.MOV.U32 R6, RZ, RZ, 0x455f2458 ;  /* 0x455f2458ff067424 */ /* 0x000fe200078e00ff */
[----:B------:R-:W-:Y:S01]  /*0140*/  BSSY.RECONVERGENT B0, `(.L_x_10) ;  /* 0x000025b000007945 */ /* 0x000fe20003800200 */
[----:B------:R-:W-:Y:S01]  /*0150*/  IMAD.MOV.U32 R7, RZ, RZ, -0x75bd8fc ;  /* 0xf8a42704ff077424 */ /* 0x000fe200078e00ff */
[----:B------:R1:W-:Y:S01]  /*0160*/  STL.64 [R1], R4 ;  /* 0x0000000401007387 */ /* 0x0003e20000100a00 */
[----:B------:R-:W-:Y:S01]  /*0170*/  IMAD.MOV.U32 R8, RZ, RZ, -0x23270784 ;  /* 0xdcd8f87cff087424 */ /* 0x000fe200078e00ff */
[----:B------:R-:W-:Y:S01]  /*0180*/  SHF.R.S32.HI R2, RZ, 0x1f, R10 ;  /* 0x0000001fff027819 */ /* 0x000fe2000001140a */
[----:B------:R-:W-:Y:S01]  /*0190*/  IMAD.MOV.U32 R9, RZ, RZ, 0x511db0d6 ;  /* 0x511db0d6ff097424 */ /* 0x000fe200078e00ff */
[----:B------:R1:W-:Y:S01]  /*01a0*/  STL.64 [R1+0x8], R6 ;  /* 0x0000080601007387 */ /* 0x0003e20000100a00 */
[----:B------:R-:W-:-:S02]  /*01b0*/  IMAD.MOV.U32 R0, RZ, RZ, 0x58213ed2 ;  /* 0x58213ed2ff007424 */ /* 0x000fc400078e00ff */
[----:B------:R-:W-:Y:S01]  /*01c0*/  IMAD.MOV.U32 R3, RZ, RZ, 0x511db0d6 ;  /* 0x511db0d6ff037424 */ /* 0x000fe200078e00ff */
[----:B------:R1:W-:Y:S01]  /*01d0*/  STL.64 [R1+0x10], R8 ;  /* 0x0000100801007387 */ /* 0x0003e20000100a00 */
[----:B------:R-:W-:Y:S05]  /*01e0*/  @!P0 BRA `(.L_x_11) ;  /* 0x0000002400408947 */ /* 0x000fea0003800000 */
[----:B------:R-:W-:Y:S02]  /*01f0*/  IMAD.MOV.U32 R12, RZ, RZ, R2 ;  /* 0x000000ffff0c7224 */ /* 0x000fe400078e0002 */
[----:B------:R-:W-:Y:S02]  /*0200*/  IMAD.MOV.U32 R11, RZ, RZ, RZ ;  /* 0x000000ffff0b7224 */ /* 0x000fe400078e00ff */
[----:B------:R-:W-:Y:S02]  /*0210*/  IMAD.MOV.U32 R0, RZ, RZ, 0x58213ed2 ;  /* 0x58213ed2ff007424 */ /* 0x000fe400078e00ff */
[----:B-1----:R-:W-:Y:S02]  /*0220*/  IMAD.MOV.U32 R7, RZ, RZ, R10 ;  /* 0x000000ffff077224 */ /* 0x002fe400078e000a */
[----:B------:R-:W-:-:S07]  /*0230*/  IMAD.MOV.U32 R3, RZ, RZ, 0x511db0d6 ;  /* 0x511db0d6ff037424 */ /* 0x000fce00078e00ff */
.L_x_20:
[----:B-1----:R-:W-:Y:S01]  /*0240*/  LOP3.LUT R2, R7, 0x3, RZ, 0xc0, !PT ;  /* 0x0000000307027812 */ /* 0x002fe200078ec0ff */
[----:B------:R-:W-:Y:S03]  /*0250*/  BSSY.RECONVERGENT B1, `(.L_x_12) ;  /* 0x0000243000017945 */ /* 0x000fe60003800200 */
[----:B------:R-:W-:-:S04]  /*0260*/  ISETP.NE.U32.AND P0, PT, R2, RZ, PT ;  /* 0x000000ff0200720c */ /* 0x000fc80003f05070 */
[----:B------:R-:W-:-:S13]  /*0270*/  ISETP.NE.AND.EX P0, PT, RZ, RZ, PT, P0 ;  /* 0x000000ffff00720c */ /* 0x000fda0003f05300 */
[----:B------:R-:W-:Y:S05]  /*0280*/  @!P0 BRA `(.L_x_13) ;  /* 0x0000002000fc8947 */ /* 0x000fea0003800000 */
[----:B------:R-:W1:Y:S01]  /*0290*/  LDC.64 R8, c[0x4][0x8] ;  /* 0x01000200ff087b82 */ /* 0x000e620000000a00 */
[----:B------:R-:W-:Y:S01]  /*02a0*/  IMAD.MOV.U32 R0, RZ, RZ, RZ ;  /* 0x000000ffff007224 */ /* 0x000fe200078e00ff */
[----:B------:R-:W-:Y:S01]  /*02b0*/  CS2R R2, SRZ ;  /* 0x0000000000027805 */ /* 0x000fe2000001ff00 */
[----:B------:R-:W-:Y:S01]  /*02c0*/  IMAD.MOV.U32 R6, RZ, RZ, RZ ;  /* 0x000000ffff067224 */ /* 0x000fe200078e00ff */
[----:B------:R-:W-:Y:S01]  /*02d0*/  CS2R R4, SRZ ;  /* 0x0000000000047805 */ /* 0x000fe2000001ff00 */
[----:B-1----:R-:W-:-:S07]  /*02e0*/  IMAD.WIDE.U32 R8, R11, 0xc80, R8 ;  /* 0x00000c800b087825 */ /* 0x002fce00078e0008 */
.L_x_15:
[----:B------:R-:W-:-:S06]  /*02f0*/  IMAD R13, R6, 0x4, R1 ;  /* 0x00000004060d7824 */ /* 0x000fcc00078e0201 */
[----:B------:R-:W5:Y:S01]  /*0300*/  LDL R13, [R13+0x4] ;  /* 0x000004000d0d7983 */ /* 0x000f620000100800 */
[----:B------:R-:W-:-:S05]  /*0310*/  UMOV UR4, URZ ;  /* 0x000000ff00047c82 */ /* 0x000fca0008000000 */
.L_x_14:
[----:B-----5:R-:W-:Y:S01]  /*0320*/  SHF.R.U32.HI R20, RZ, UR4, R13 ;  /* 0x00000004ff147c19 */ /* 0x020fe2000801160d */
[----:B------:R-:W-:-:S03]  /*0330*/  IMAD.SHL.U32 R14, R6, 0x20, RZ ;  /* 0x00000020060e7824 */ /* 0x000fc600078e00ff */
[----:B------:R-:W-:Y:S01]  /*0340*/  LOP3.LUT R15, R20, 0x1, RZ, 0xc0, !PT ;  /* 0x00000001140f7812 */ /* 0x000fe200078ec0ff */
[----:B------:R-:W-:-:S03]  /*0350*/  VIADD R14, R14, UR4 ;  /* 0x000000040e0e7c36 */ /* 0x000fc60008000000 */
[----:B------:R-:W-:Y:S01]  /*0360*/  ISETP.NE.U32.AND P0, PT, R15, 0x1, PT ;  /* 0x000000010f00780c */ /* 0x000fe20003f05070 */
[----:B------:R-:W-:-:S03]  /*0370*/  IMAD R15, R14, 0x5, RZ ;  /* 0x000000050e0f7824 */ /* 0x000fc600078e02ff */
[----:B------:R-:W-:Y:S01]  /*0380*/  R2P PR, R20, 0x7e ;  /* 0x0000007e14007804 */ /* 0x000fe20000000000 */
[----:B------:R-:W-:-:S08]  /*0390*/  IMAD.WIDE.U32 R14, R15, 0x4, R8 ;  /* 0x000000040f0e7825 */ /* 0x000fd000078e0008 */
[----:B0-----:R-:W2:Y:S04]  /*03a0*/  @!P0 LDG.E R17, desc[UR6][R14.64] ;  /* 0x000000060e118981 */ /* 0x001ea8000c1e1900 */
[----:B------:R-:W3:Y:S04]  /*03b0*/  @P1 LDG.E R19, desc[UR6][R14.64+0x14] ;  /* 0x000014060e131981 */ /* 0x000ee8000c1e1900 */
[----:B------:R-:W4:Y:S04]  /*03c0*/  @P2 LDG.E R21, desc[UR6][R14.64+0x28] ;  /* 0x000028060e152981 */ /* 0x000f28000c1e1900 */
[----:B------:R-:W4:Y:S04]  /*03d0*/  @P3 LDG.E R23, desc[UR6][R14.64+0x3c] ;  /* 0x00003c060e173981 */ /* 0x000f28000c1e1900 */
[----:B------:R-:W4:Y:S04]  /*03e0*/  @!P0 LDG.E R16, desc[UR6][R14.64+0x8] ;  /* 0x000008060e108981 */ /* 0x000f28000c1e1900 */
[----:B------:R-:W4:Y:S04]  /*03f0*/  @P4 LDG.E R25, desc[UR6][R14.64+0x50] ;  /* 0x000050060e194981 */ /* 0x000f28000c1e1900 */
[----:B------:R-:W4:Y:S04]  /*0400*/  @!P0 LDG.E R18, desc[UR6][R14.64+0x10] ;  /* 0x000010060e128981 */ /* 0x000f28000c1e1900 */
[----:B------:R-:W4:Y:S04]  /*0410*/  @P1 LDG.E R22, desc[UR6][R14.64+0x1c] ;  /* 0x00001c060e161981 */ /* 0x000f28000c1e1900 */
[----:B------:R-:W4:Y:S04]  /*0420*/  @P1 LDG.E R24, desc[UR6][R14.64+0x24] ;  /* 0x000024060e181981 */ /* 0x000f28000c1e1900 */
[----:B------:R-:W4:Y:S01]  /*0430*/  @P6 LDG.E R27, desc[UR6][R14.64+0x78] ;  /* 0x000078060e1b6981 */ /* 0x000f22000c1e1900 */
[----:B--2---:R-:W-:-:S03]  /*0440*/  @!P0 LOP3.LUT R0, R0, R17, RZ, 0x3c, !PT ;  /* 0x0000001100008212 */ /* 0x004fc600078e3cff */
[----:B------:R-:W2:Y:S01]  /*0450*/  @!P0 LDG.E R17, desc[UR6][R14.64+0x4] ;  /* 0x000004060e118981 */ /* 0x000ea2000c1e1900 */
[----:B---3--:R-:W-:-:S03]  /*0460*/  @P1 LOP3.LUT R0, R0, R19, RZ, 0x3c, !PT ;  /* 0x0000001300001212 */ /* 0x008fc600078e3cff */
[----:B------:R-:W3:Y:S01]  /*0470*/  @!P0 LDG.E R19, desc[UR6][R14.64+0xc] ;  /* 0x00000c060e138981 */ /* 0x000ee2000c1e1900 */
[----:B----4-:R-:W-:-:S03]  /*0480*/  @P2 LOP3.LUT R0, R0, R21, RZ, 0x3c, !PT ;  /* 0x0000001500002212 */ /* 0x010fc600078e3cff */
[----:B------:R-:W4:Y:S01]  /*0490*/  @P1 LDG.E R21, desc[UR6][R14.64+0x18] ;  /* 0x000018060e151981 */ /* 0x000f22000c1e1900 */
[----:B------:R-:W-:-:S03]  /*04a0*/  @P3 LOP3.LUT R0, R0, R23, RZ, 0x3c, !PT ;  /* 0x0000001700003212 */ /* 0x000fc600078e3cff */
[----:B------:R-:W4:Y:S01]  /*04b0*/  @P5 LDG.E R23, desc[UR6][R14.64+0x64] ;  /* 0x000064060e175981 */ /* 0x000f22000c1e1900 */
[----:B------:R-:W-:-:S03]  /*04c0*/  @!P0 LOP3.LUT R5, R5, R16, RZ, 0x3c, !PT ;  /* 0x0000001005058212 */ /* 0x000fc600078e3cff */
[----:B------:R-:W4:Y:S01]  /*04d0*/  @P2 LDG.E R16, desc[UR6][R14.64+0x30] ;  /* 0x000030060e102981 */ /* 0x000f22000c1e1900 */
[----:B------:R-:W-:-:S03]  /*04e0*/  @P4 LOP3.LUT R0, R0, R25, RZ, 0x3c, !PT ;  /* 0x0000001900004212 */ /* 0x000fc600078e3cff */
[----:B------:R-:W4:Y:S01]  /*04f0*/  @P3 LDG.E R25, desc[UR6][R14.64+0x48] ;  /* 0x000048060e193981 */ /* 0x000f22000c1e1900 */
[----:B------:R-:W-:-:S03]  /*0500*/  @!P0 LOP3.LUT R3, R3, R18, RZ, 0x3c, !PT ;  /* 0x0000001203038212 */ /* 0x000fc600078e3cff */
[----:B------:R-:W4:Y:S01]  /*0510*/  @P2 LDG.E R18, desc[UR6][R14.64+0x38] ;  /* 0x000038060e122981 */ /* 0x000f22000c1e1900 */
[----:B------:R-:W-:-:S03]  /*0520*/  @P1 LOP3.LUT R5, R5, R22, RZ, 0x3c, !PT ;  /* 0x0000001605051212 */ /* 0x000fc600078e3cff */
[----:B------:R-:W4:Y:S01]  /*0530*/  @P3 LDG.E R22, desc[UR6][R14.64+0x44] ;  /* 0x000044060e163981 */ /* 0x000f22000c1e1900 */
[----:B--2---:R-:W-:-:S03]  /*0540*/  @!P0 LOP3.LUT R4, R4, R17, RZ, 0x3c, !PT ;  /* 0x0000001104048212 */ /* 0x004fc600078e3cff */
[----:B------:R-:W2:Y:S01]  /*0550*/  @P1 LDG.E R17, desc[UR6][R14.64+0x20] ;  /* 0x000020060e111981 */ /* 0x000ea2000c1e1900 */
[----:B---3--:R-:W-:-:S03]  /*0560*/  @!P0 LOP3.LUT R2, R2, R19, RZ, 0x3c, !PT ;  /* 0x0000001302028212 */ /* 0x008fc600078e3cff */
[----:B------:R-:W3:Y:S01]  /*0570*/  @P2 LDG.E R19, desc[UR6][R14.64+0x2c] ;  /* 0x00002c060e132981 */ /* 0x000ee2000c1e1900 */
[----:B----4-:R-:W-:-:S03]  /*0580*/  @P1 LOP3.LUT R4, R4, R21, RZ, 0x3c, !PT ;  /* 0x0000001504041212 */ /* 0x010fc600078e3cff */
[----:B------:R-:W4:Y:S01]  /*0590*/  @P2 LDG.E R21, desc[UR6][R14.64+0x34] ;  /* 0x000034060e152981 */ /* 0x000f22000c1e1900 */
[----:B------:R-:W-:-:S03]  /*05a0*/  @P5 LOP3.LUT R0, R0, R23, RZ, 0x3c, !PT ;  /* 0x0000001700005212 */ /* 0x000fc600078e3cff */
[----:B------:R-:W4:Y:S01]  /*05b0*/  @P3 LDG.E R23, desc[UR6][R14.64+0x40] ;  /* 0x000040060e173981 */ /* 0x000f22000c1e1900 */
[----:B------:R-:W-:Y:S02]  /*05c0*/  @P1 LOP3.LUT R3, R3, R24, RZ, 0x3c, !PT ;  /* 0x0000001803031212 */ /* 0x000fe400078e3cff */
[----:B------:R-:W-:Y:S01]  /*05d0*/  @P2 LOP3.LUT R5, R5, R16, RZ, 0x3c, !PT ;  /* 0x0000001005052212 */ /* 0x000fe200078e3cff */
[----:B------:R-:W4:Y:S04]  /*05e0*/  @P5 LDG.E R24, desc[UR6][R14.64+0x6c] ;  /* 0x00006c060e185981 */ /* 0x000f28000c1e1900 */
[----:B------:R-:W4:Y:S01]  /*05f0*/  @P3 LDG.E R16, desc[UR6][R14.64+0x4c] ;  /* 0x00004c060e103981 */ /* 0x000f22000c1e1900 */
[----:B------:R-:W-:-:S03]  /*0600*/  @P2 LOP3.LUT R3, R3, R18, RZ, 0x3c, !PT ;  /* 0x0000001203032212 */ /* 0x000fc600078e3cff */
[----:B------:R-:W4:Y:S01]  /*0610*/  @P4 LDG.E R18, desc[UR6][R14.64+0x58] ;  /* 0x000058060e124981 */ /* 0x000f22000c1e1900 */
[----:B------:R-:W-:-:S03]  /*0620*/  @P3 LOP3.LUT R5, R5, R22, RZ, 0x3c, !PT ;  /* 0x0000001605053212 */ /* 0x000fc600078e3cff */
[----:B------:R-:W4:Y:S01]  /*0630*/  @P4 LDG.E R22, desc[UR6][R14.64+0x60] ;  /* 0x000060060e164981 */ /* 0x000f22000c1e1900 */
[----:B--2---:R-:W-:-:S03]  /*0640*/  @P1 LOP3.LUT R2, R2, R17, RZ, 0x3c, !PT ;  /* 0x0000001102021212 */ /* 0x004fc600078e3cff */
[----:B------:R-:W2:Y:S01]  /*0650*/  @P4 LDG.E R17, desc[UR6][R14.64+0x54] ;  /* 0x000054060e114981 */ /* 0x000ea2000c1e1900 */
[----:B---3--:R-:W-:-:S03]  /*0660*/  @P2 LOP3.LUT R4, R4, R19, RZ, 0x3c, !PT ;  /* 0x0000001304042212 */ /* 0x008fc600078e3cff */
[----:B------:R-:W3:Y:S01]  /*0670*/  @P4 LDG.E R19, desc[UR6][R14.64+0x5c] ;  /* 0x00005c060e134981 */ /* 0x000ee2000c1e1900 */
[----:B----4-:R-:W-:-:S03]  /*0680*/  @P2 LOP3.LUT R2, R2, R21, RZ, 0x3c, !PT ;  /* 0x0000001502022212 */ /* 0x010fc600078e3cff */
[----:B------:R-:W4:Y:S01]  /*0690*/  @P5 LDG.E R21, desc[UR6][R14.64+0x68] ;  /* 0x000068060e155981 */ /* 0x000f22000c1e1900 */
[----:B------:R-:W-:-:S03]  /*06a0*/  @P3 LOP3.LUT R4, R4, R23, RZ, 0x3c, !PT ;  /* 0x0000001704043212 */ /* 0x000fc600078e3cff */
[----:B------:R-:W4:Y:S01]  /*06b0*/  @P5 LDG.E R23, desc[UR6][R14.64+0x70] ;  /* 0x000070060e175981 */ /* 0x000f22000c1e1900 */
[----:B------:R-:W-:Y:S02]  /*06c0*/  LOP3.LUT P0, RZ, R20, 0x80, RZ, 0xc0, !PT ;  /* 0x0000008014ff7812 */ /* 0x000fe4000780c0ff */
[----:B------:R-:W-:Y:S02]  /*06d0*/  @P3 LOP3.LUT R2, R2, R25, RZ, 0x3c, !PT ;  /* 0x0000001902023212 */ /* 0x000fe400078e3cff */
[----:B------:R-:W-:Y:S02]  /*06e0*/  @P3 LOP3.LUT R3, R3, R16, RZ, 0x3c, !PT ;  /* 0x0000001003033212 */ /* 0x000fe400078e3cff */
[----:B------:R-:W4:Y:S01]  /*06f0*/  @P5 LDG.E R16, desc[UR6][R14.64+0x74] ;  /* 0x000074060e105981 */ /* 0x000f22000c1e1900 */
[----:B------:R-:W-:-:S03]  /*0700*/  @P4 LOP3.LUT R5, R5, R18, RZ, 0x3c, !PT ;  /* 0x0000001205054212 */ /* 0x000fc600078e3cff */
[----:B------:R-:W4:Y:S01]  /*0710*/  @P6 LDG.E R18, desc[UR6][R14.64+0x80] ;  /* 0x000080060e126981 */ /* 0x000f22000c1e1900 */
[----:B------:R-:W-:-:S03]  /*0720*/  @P4 LOP3.LUT R3, R3, R22, RZ, 0x3c, !PT ;  /* 0x0000001603034212 */ /* 0x000fc600078e3cff */
[----:B------:R-:W4:Y:S01]  /*0730*/  @P6 LDG.E R22, desc[UR6][R14.64+0x88] ;  /* 0x000088060e166981 */ /* 0x000f22000c1e1900 */
[----:B------:R-:W-:-:S03]  /*0740*/  @P5 LOP3.LUT R5, R5, R24, RZ, 0x3c, !PT ;  /* 0x0000001805055212 */ /* 0x000fc600078e3cff */
[----:B------:R-:W4:Y:S04]  /*0750*/  @P0 LDG.E R25, desc[UR6][R14.64+0x8c] ;  /* 0x00008c060e190981 */ /* 0x000f28000c1e1900 */
[----:B------:R-:W4:Y:S04]  /*0760*/  @P0 LDG.E R24, desc[UR6][R14.64+0x94] ;  /* 0x000094060e180981 */ /* 0x000f28000c1e1900 */
        /* <DEDUP_REMOVED lines=9> */
[----:B------:R-:W-:Y:S02]  /*0800*/  @P6 LOP3.LUT R0, R0, R27, RZ, 0x3c, !PT ;  /* 0x0000001b00006212 */ /* 0x000fe400078e3cff */
[----:B------:R-:W-:Y:S02]  /*0810*/  @P5 LOP3.LUT R3, R3, R16, RZ, 0x3c, !PT ;  /* 0x0000001003035212 */ /* 0x000fe400078e3cff */
[----:B------:R-:W-:Y:S02]  /*0820*/  @P6 LOP3.LUT R5, R5, R18, RZ, 0x3c, !PT ;  /* 0x0000001205056212 */ /* 0x000fe400078e3cff */
[----:B------:R-:W-:Y:S02]  /*0830*/  @P6 LOP3.LUT R3, R3, R22, RZ, 0x3c, !PT ;  /* 0x0000001603036212 */ /* 0x000fe400078e3cff */
[----:B------:R-:W-:Y:S02]  /*0840*/  @P0 LOP3.LUT R0, R0, R25, RZ, 0x3c, !PT ;  /* 0x0000001900000212 */ /* 0x000fe400078e3cff */
[----:B------:R-:W-:-:S02]  /*0850*/  @P0 LOP3.LUT R5, R5, R24, RZ, 0x3c, !PT ;  /* 0x0000001805050212 */ /* 0x000fc400078e3cff */
[----:B------:R-:W-:Y:S02]  /*0860*/  @P0 LOP3.LUT R3, R3, R26, RZ, 0x3c, !PT ;  /* 0x0000001a03030212 */ /* 0x000fe400078e3cff */
[----:B--2---:R-:W-:Y:S02]  /*0870*/  @P6 LOP3.LUT R4, R4, R17, RZ, 0x3c, !PT ;  /* 0x0000001104046212 */ /* 0x004fe400078e3cff */
[----:B---3--:R-:W-:Y:S02]  /*0880*/  @P6 LOP3.LUT R2, R2, R19, RZ, 0x3c, !PT ;  /* 0x0000001302026212 */ /* 0x008fe400078e3cff */
[----:B----4-:R-:W-:Y:S02]  /*0890*/  @P0 LOP3.LUT R4, R4, R21, RZ, 0x3c, !PT ;  /* 0x0000001504040212 */ /* 0x010fe400078e3cff */
[----:B------:R-:W-:Y:S02]  /*08a0*/  @P0 LOP3.LUT R2, R2, R23, RZ, 0x3c, !PT ;  /* 0x0000001702020212 */ /* 0x000fe400078e3cff */
[----:B------:R-:W-:-:S13]  /*08b0*/  R2P PR, R20.B1, 0x7f ;  /* 0x0000007f14007804 */ /* 0x000fda0000001000 */
[----:B------:R-:W2:Y:S04]  /*08c0*/  @P0 LDG.E R18, desc[UR6][R14.64+0xb0] ;  /* 0x0000b0060e120981 */ /* 0x000ea8000c1e1900 */
[----:B------:R-:W3:Y:S04]  /*08d0*/  @P0 LDG.E R21, desc[UR6][R14.64+0xa0] ;  /* 0x0000a0060e150981 */ /* 0x000ee8000c1e1900 */
[----:B------:R-:W4:Y:S04]  /*08e0*/  @P0 LDG.E R23, desc[UR6][R14.64+0xa4] ;  /* 0x0000a4060e170981 */ /* 0x000f28000c1e1900 */
[----:B------:R-:W4:Y:S04]  /*08f0*/  @P0 LDG.E R16, desc[UR6][R14.64+0xa8] ;  /* 0x0000a8060e100981 */ /* 0x000f28000c1e1900 */
[----:B------:R-:W4:Y:S04]  /*0900*/  @P0 LDG.E R25, desc[UR6][R14.64+0xac] ;  /* 0x0000ac060e190981 */ /* 0x000f28000c1e1900 */
[----:B------:R-:W4:Y:S04]  /*0910*/  @P1 LDG.E R27, desc[UR6][R14.64+0xb4] ;  /* 0x0000b4060e1b1981 */ /* 0x000f28000c1e1900 */
[----:B------:R-:W4:Y:S04]  /*0920*/  @P2 LDG.E R29, desc[UR6][R14.64+0xc8] ;  /* 0x0000c8060e1d2981 */ /* 0x000f28000c1e1900 */
[----:B------:R-:W4:Y:S04]  /*0930*/  @P3 LDG.E R19, desc[UR6][R14.64+0xdc] ;  /* 0x0000dc060e133981 */ /* 0x000f28000c1e1900 */
        /* <DEDUP_REMOVED lines=12> */
[----:B------:R-:W-:Y:S01]  /*0a00*/  LOP3.LUT P0, RZ, R20, 0x8000, RZ, 0xc0, !PT ;  /* 0x0000800014ff7812 */ /* 0x000fe2000780c0ff */
[----:B------:R-:W4:Y:S04]  /*0a10*/  @P1 LDG.E R25, desc[UR6][R14.64+0xc0] ;  /* 0x0000c0060e191981 */ /* 0x000f28000c1e1900 */
[----:B------:R-:W4:Y:S01]  /*0a20*/  @P1 LDG.E R20, desc[UR6][R14.64+0xc4] ;  /* 0x0000c4060e141981 */ /* 0x000f22000c1e1900 */
[----:B------:R-:W-:-:S03]  /*0a30*/  @P1 LOP3.LUT R0, R0, R27, RZ, 0x3c, !PT ;  /* 0x0000001b00001212 */ /* 0x000fc600078e3cff */
[----:B------:R-:W4:Y:S01]  /*0a40*/  @P2 LDG.E R27, desc[UR6][R14.64+0xcc] ;  /* 0x0000cc060e1b2981 */ /* 0x000f22000c1e1900 */
[----:B------:R-:W-:-:S03]  /*0a50*/  @P2 LOP3.LUT R0, R0, R29, RZ, 0x3c, !PT ;  /* 0x0000001d00002212 */ /* 0x000fc600078e3cff */
[----:B------:R-:W4:Y:S01]  /*0a60*/  @P6 LDG.E R29, desc[UR6][R14.64+0x118] ;  /* 0x000118060e1d6981 */ /* 0x000f22000c1e1900 */
[----:B------:R-:W-:-:S03]  /*0a70*/  @P3 LOP3.LUT R0, R0, R19, RZ, 0x3c, !PT ;  /* 0x0000001300003212 */ /* 0x000fc600078e3cff */
[----:B------:R-:W4:Y:S01]  /*0a80*/  @P2 LDG.E R19, desc[UR6][R14.64+0xd4] ;  /* 0x0000d4060e132981 */ /* 0x000f22000c1e1900 */
[----:B------:R-:W-:-:S03]  /*0a90*/  @P4 LOP3.LUT R0, R0, R17, RZ, 0x3c, !PT ;  /* 0x0000001100004212 */ /* 0x000fc600078e3cff */
[----:B------:R-:W4:Y:S04]  /*0aa0*/  @P5 LDG.E R17, desc[UR6][R14.64+0x108] ;  /* 0x000108060e115981 */ /* 0x000f28000c1e1900 */
[----:B------:R-:W4:Y:S01]  /*0ab0*/  @P0 LDG.E R26, desc[UR6][R14.64+0x13c] ;  /* 0x00013c060e1a0981 */ /* 0x000f22000c1e1900 */
[----:B--2---:R-:W-:-:S03]  /*0ac0*/  @P1 LOP3.LUT R5, R5, R18, RZ, 0x3c, !PT ;  /* 0x0000001205051212 */ /* 0x004fc600078e3cff */
[----:B------:R-:W2:Y:S01]  /*0ad0*/  @P4 LDG.E R18, desc[UR6][R14.64+0x100] ;  /* 0x000100060e124981 */ /* 0x000ea2000c1e1900 */
[----:B---3--:R-:W-:Y:S02]  /*0ae0*/  @P5 LOP3.LUT R0, R0, R21, RZ, 0x3c, !PT ;  /* 0x0000001500005212 */ /* 0x008fe400078e3cff */
[----:B------:R-:W-:Y:S01]  /*0af0*/  @P2 LOP3.LUT R5, R5, R22, RZ, 0x3c, !PT ;  /* 0x0000001605052212 */ /* 0x000fe200078e3cff */
[----:B------:R-:W3:Y:S01]  /*0b00*/  @P3 LDG.E R21, desc[UR6][R14.64+0xe0] ;  /* 0x0000e0060e153981 */ /* 0x000ee2000c1e1900 */
[----:B----4-:R-:W-:-:S03]  /*0b10*/  @P1 LOP3.LUT R4, R4, R23, RZ, 0x3c, !PT ;  /* 0x0000001704041212 */ /* 0x010fc600078e3cff */
[----:B------:R-:W4:Y:S04]  /*0b20*/  @P3 LDG.E R22, desc[UR6][R14.64+0xec] ;  /* 0x0000ec060e163981 */ /* 0x000f28000c1e1900 */
[----:B------:R-:W2:Y:S01]  /*0b30*/  @P3 LDG.E R23, desc[UR6][R14.64+0xe8] ;  /* 0x0000e8060e173981 */ /* 0x000ea2000c1e1900 */
[----:B------:R-:W-:-:S03]  /*0b40*/  @P1 LOP3.LUT R2, R2, R25, RZ, 0x3c, !PT ;  /* 0x0000001902021212 */ /* 0x000fc600078e3cff */
[----:B------:R-:W2:Y:S01]  /*0b50*/  @P4 LDG.E R25, desc[UR6][R14.64+0xf4] ;  /* 0x0000f4060e194981 */ /* 0x000ea2000c1e1900 */
[----:B------:R-:W-:-:S03]  /*0b60*/  @P1 LOP3.LUT R3, R3, R20, RZ, 0x3c, !PT ;  /* 0x0000001403031212 */ /* 0x000fc600078e3cff */
[----:B------:R-:W2:Y:S01]  /*0b70*/  @P3 LDG.E R20, desc[UR6][R14.64+0xe4] ;  /* 0x0000e4060e143981 */ /* 0x000ea2000c1e1900 */
[----:B------:R-:W-:Y:S02]  /*0b80*/  @P2 LOP3.LUT R4, R4, R27, RZ, 0x3c, !PT ;  /* 0x0000001b04042212 */ /* 0x000fe400078e3cff */
[----:B------:R-:W-:Y:S01]  /*0b90*/  @P2 LOP3.LUT R3, R3, R16, RZ, 0x3c, !PT ;  /* 0x0000001003032212 */ /* 0x000fe200078e3cff */
[----:B------:R-:W2:Y:S04]  /*0ba0*/  @P4 LDG.E R27, desc[UR6][R14.64+0xfc] ;  /* 0x0000fc060e1b4981 */ /* 0x000ea8000c1e1900 */
[----:B------:R-:W2:Y:S01]  /*0bb0*/  @P5 LDG.E R16, desc[UR6][R14.64+0x10c] ;  /* 0x00010c060e105981 */ /* 0x000ea2000c1e1900 */
[----:B------:R-:W-:-:S03]  /*0bc0*/  @P2 LOP3.LUT R2, R2, R19, RZ, 0x3c, !PT ;  /* 0x0000001302022212 */ /* 0x000fc600078e3cff */
[----:B------:R-:W2:Y:S01]  /*0bd0*/  @P5 LDG.E R19, desc[UR6][R14.64+0x110] ;  /* 0x000110060e135981 */ /* 0x000ea2000c1e1900 */
[----:B------:R-:W-:-:S03]  /*0be0*/  @P6 LOP3.LUT R0, R0, R29, RZ, 0x3c, !PT ;  /* 0x0000001d00006212 */ /* 0x000fc600078e3cff */
[----:B------:R-:W2:Y:S01]  /*0bf0*/  @P0 LDG.E R29, desc[UR6][R14.64+0x12c] ;  /* 0x00012c060e1d0981 */ /* 0x000ea2000c1e1900 */
[----:B---3--:R-:W-:-:S03]  /*0c00*/  @P3 LOP3.LUT R4, R4, R21, RZ, 0x3c, !PT ;  /* 0x0000001504043212 */ /* 0x008fc600078e3cff */
[----:B------:R-:W3:Y:S01]  /*0c10*/  @P6 LDG.E R21, desc[UR6][R14.64+0x11c] ;  /* 0x00011c060e156981 */ /* 0x000ee2000c1e1900 */
[----:B----4-:R-:W-:-:S03]  /*0c20*/  @P3 LOP3.LUT R3, R3, R22, RZ, 0x3c, !PT ;  /* 0x0000001603033212 */ /* 0x010fc600078e3cff */
[----:B------:R-:W4:Y:S01]  /*0c30*/  @P6 LDG.E R22, desc[UR6][R14.64+0x128] ;  /* 0x000128060e166981 */ /* 0x000f22000c1e1900 */
[----:B--2---:R-:W-:Y:S02]  /*0c40*/  @P3 LOP3.LUT R2, R2, R23, RZ, 0x3c, !PT ;  /* 0x0000001702023212 */ /* 0x004fe400078e3cff */
[----:B------:R-:W-:Y:S01]  /*0c50*/  @P4 LOP3.LUT R3, R3, R18, RZ, 0x3c, !PT ;  /* 0x0000001203034212 */ /* 0x000fe200078e3cff */
[----:B------:R-:W2:Y:S01]  /*0c60*/  @P6 LDG.E R23, desc[UR6][R14.64+0x124] ;  /* 0x000124060e176981 */ /* 0x000ea2000c1e1900 */
[----:B------:R-:W-:-:S03]  /*0c70*/  @P4 LOP3.LUT R4, R4, R25, RZ, 0x3c, !PT ;  /* 0x0000001904044212 */ /* 0x000fc600078e3cff */
[----:B------:R-:W4:Y:S01]  /*0c80*/  @P6 LDG.E R18, desc[UR6][R14.64+0x120] ;  /* 0x000120060e126981 */ /* 0x000f22000c1e1900 */
[----:B------:R-:W-:-:S03]  /*0c90*/  @P3 LOP3.LUT R5, R5, R20, RZ, 0x3c, !PT ;  /* 0x0000001405053212 */ /* 0x000fc600078e3cff */
[----:B------:R-:W4:Y:S01]  /*0ca0*/  @P5 LDG.E R20, desc[UR6][R14.64+0x114] ;  /* 0x000114060e145981 */ /* 0x000f22000c1e1900 */
[----:B------:R-:W-:Y:S02]  /*0cb0*/  @P4 LOP3.LUT R5, R5, R24, RZ, 0x3c, !PT ;  /* 0x0000001805054212 */ /* 0x000fe400078e3cff */
[----:B------:R-:W-:Y:S01]  /*0cc0*/  @P5 LOP3.LUT R4, R4, R17, RZ, 0x3c, !PT ;  /* 0x0000001104045212 */ /* 0x000fe200078e3cff */
[----:B------:R-:W4:Y:S04]  /*0cd0*/  @P0 LDG.E R24, desc[UR6][R14.64+0x134] ;  /* 0x000134060e180981 */ /* 0x000f28000c1e1900 */
[----:B------:R-:W4:Y:S04]  /*0ce0*/  @P0 LDG.E R17, desc[UR6][R14.64+0x130] ;  /* 0x000130060e110981 */ /* 0x000f28000c1e1900 */
[----:B------:R-:W4:Y:S01]  /*0cf0*/  @P0 LDG.E R25, desc[UR6][R14.64+0x138] ;  /* 0x000138060e190981 */ /* 0x000f22000c1e1900 */
[----:B------:R-:W-:Y:S01]  /*0d00*/  UIADD3 UR4, UPT, UPT, UR4, 0x10, URZ ;  /* 0x0000001004047890 */ /* 0x000fe2000fffe0ff */
[----:B------:R-:W-:-:S03]  /*0d10*/  @P4 LOP3.LUT R2, R2, R27, RZ, 0x3c, !PT ;  /* 0x0000001b02024212 */ /* 0x000fc600078e3cff */
[----:B------:R-:W-:Y:S01]  /*0d20*/  UISETP.NE.AND UP0, UPT, UR4, 0x20, UPT ;  /* 0x000000200400788c */ /* 0x000fe2000bf05270 */
[----:B------:R-:W-:Y:S02]  /*0d30*/  @P5 LOP3.LUT R5, R5, R16, RZ, 0x3c, !PT ;  /* 0x0000001005055212 */ /* 0x000fe400078e3cff */
[----:B------:R-:W-:Y:S02]  /*0d40*/  @P5 LOP3.LUT R2, R2, R19, RZ, 0x3c, !PT ;  /* 0x0000001302025212 */ /* 0x000fe400078e3cff */
[----:B------:R-:W-:Y:S02]  /*0d50*/  @P0 LOP3.LUT R0, R0, R29, RZ, 0x3c, !PT ;  /* 0x0000001d00000212 */ /* 0x000fe400078e3cff */
[----:B---3--:R-:W-:Y:S02]  /*0d60*/  @P6 LOP3.LUT R4, R4, R21, RZ, 0x3c, !PT ;  /* 0x0000001504046212 */ /* 0x008fe400078e3cff */
[----:B--2---:R-:W-:Y:S02]  /*0d70*/  @P6 LOP3.LUT R2, R2, R23, RZ, 0x3c, !PT ;  /* 0x0000001702026212 */ /* 0x004fe400078e3cff */
[----:B----4-:R-:W-:-:S02]  /*0d80*/  @P6 LOP3.LUT R5, R5, R18, RZ, 0x3c, !PT ;  /* 0x0000001205056212 */ /* 0x010fc400078e3cff */
[----:B------:R-:W-:-:S04]  /*0d90*/  @P5 LOP3.LUT R3, R3, R20, RZ, 0x3c, !PT ;  /* 0x0000001403035212 */ /* 0x000fc800078e3cff */
[----:B------:R-:W-:Y:S02]  /*0da0*/  @P6 LOP3.LUT R3, R3, R22, RZ, 0x3c, !PT ;  /* 0x0000001603036212 */ /* 0x000fe400078e3cff */
[----:B------:R-:W-:Y:S02]  /*0db0*/  @P0 LOP3.LUT R5, R5, R24, RZ, 0x3c, !PT ;  /* 0x0000001805050212 */ /* 0x000fe400078e3cff */
[----:B------:R-:W-:Y:S02]  /*0dc0*/  @P0 LOP3.LUT R4, R4, R17, RZ, 0x3c, !PT ;  /* 0x0000001104040212 */ /* 0x000fe400078e3cff */
[----:B------:R-:W-:Y:S02]  /*0dd0*/  @P0 LOP3.LUT R3, R3, R26, RZ, 0x3c, !PT ;  /* 0x0000001a03030212 */ /* 0x000fe400078e3cff */
[----:B------:R-:W-:Y:S01]  /*0de0*/  @P0 LOP3.LUT R2, R2, R25, RZ, 0x3c, !PT ;  /* 0x0000001902020212 */ /* 0x000fe200078e3cff */
[----:B------:R-:W-:Y:S06]  /*0df0*/  BRA.U UP0, `(.L_x_14) ;  /* 0xfffffff500487547 */ /* 0x000fec000b83ffff */
[----:B------:R-:W-:-:S05]  /*0e00*/  VIADD R6, R6, 0x1 ;  /* 0x0000000106067836 */ /* 0x000fca0000000000 */
[----:B------:R-:W-:-:S13]  /*0e10*/  ISETP.NE.AND P0, PT, R6, 0x5, PT ;  /* 0x000000050600780c */ /* 0x000fda0003f05270 */
[----:B------:R-:W-:Y:S05]  /*0e20*/  @P0 BRA `(.L_x_15) ;  /* 0xfffffff400300947 */ /* 0x000fea000383ffff */
[----:B------:R-:W-:Y:S01]  /*0e30*/  LOP3.LUT R6, R7, 0x3, RZ, 0xc0, !PT ;  /* 0x0000000307067812 */ /* 0x000fe200078ec0ff */
[----:B------:R1:W-:Y:S03]  /*0e40*/  STL.64 [R1+0x8], R4 ;  /* 0x0000080401007387 */ /* 0x0003e60000100a00 */
[----:B------:R-:W-:Y:S01]  /*0e50*/  ISETP.NE.U32.AND P0, PT, R6, 0x1, PT ;  /* 0x000000010600780c */ /* 0x000fe20003f05070 */
[----:B------:R1:W-:Y:S03]  /*0e60*/  STL.64 [R1+0x10], R2 ;  /* 0x0000100201007387 */ /* 0x0003e60000100a00 */
[----:B------:R-:W-:Y:S01]  /*0e70*/  ISETP.NE.AND.EX P0, PT, RZ, RZ, PT, P0 ;  /* 0x000000ffff00720c */ /* 0x000fe20003f05300 */
[----:B------:R1:W-:-:S12]  /*0e80*/  STL [R1+0x4], R0 ;  /* 0x0000040001007387 */ /* 0x0003d80000100800 */
[----:B-1----:R-:W-:Y:S05]  /*0e90*/  @!P0 BRA `(.L_x_13) ;  /* 0x0000001400f88947 */ /* 0x002fea0003800000 */
[----:B------:R-:W-:Y:S01]  /*0ea0*/  UMOV UR4, URZ ;  /* 0x000000ff00047c82 */ /* 0x000fe20008000000 */
[----:B------:R-:W-:Y:S01]  /*0eb0*/  IMAD.MOV.U32 R0, RZ, RZ, RZ ;  /* 0x000000ffff007224 */ /* 0x000fe200078e00ff */
[----:B------:R-:W-:Y:S01]  /*0ec0*/  CS2R R4, SRZ ;  /* 0x0000000000047805 */ /* 0x000fe2000001ff00 */
[----:B------:R-:W-:Y:S02]  /*0ed0*/  IMAD.MOV.U32 R6, RZ, RZ, RZ ;  /* 0x000000ffff067224 */ /* 0x000fe400078e00ff */
[----:B------:R-:W-:Y:S02]  /*0ee0*/  IMAD.MOV.U32 R2, RZ, RZ, RZ ;  /* 0x000000ffff027224 */ /* 0x000fe400078e00ff */
[----:B------:R-:W-:-:S07]  /*0ef0*/  IMAD.U32 R3, RZ, RZ, UR4 ;  /* 0x00000004ff037e24 */ /* 0x000fce000f8e00ff */
.L_x_17:
[----:B------:R-:W-:-:S06]  /*0f00*/  IMAD R13, R6, 0x4, R1 ;  /* 0x00000004060d7824 */ /* 0x000fcc00078e0201 */
[----:B------:R-:W5:Y:S01]  /*0f10*/  LDL R13, [R13+0x4] ;  /* 0x000004000d0d7983 */ /* 0x000f620000100800 */
[----:B------:R-:W-:-:S05]  /*0f20*/  UMOV UR4, URZ ;  /* 0x000000ff00047c82 */ /* 0x000fca0008000000 */
.L_x_16:
        /* <DEDUP_REMOVED lines=8> */
[----:B------:R-:W2:Y:S04]  /*0fb0*/  @!P0 LDG.E R17, desc[UR6][R14.64] ;  /* 0x000000060e118981 */ /* 0x000ea8000c1e1900 */
        /* <DEDUP_REMOVED lines=171> */
[----:B------:R1:W-:Y:S03]  /*1a70*/  STL [R1+0x4], R0 ;  /* 0x0000040001007387 */ /* 0x0003e60000100800 */
[----:B------:R-:W-:Y:S01]  /*1a80*/  ISETP.NE.AND.EX P0, PT, RZ, RZ, PT, P0 ;  /* 0x000000ffff00720c */ /* 0x000fe20003f05300 */
[----:B------:R1:W-:-:S12]  /*1a90*/  STL.64 [R1+0x10], R2 ;  /* 0x0000100201007387 */ /* 0x0003d80000100a00 */
[----:B-1----:R-:W-:Y:S05]  /*1aa0*/  @P0 BRA `(.L_x_13) ;  /* 0x0000000800f40947 */ /* 0x002fea0003800000 */
[----:B------:R-:W-:Y:S01]  /*1ab0*/  UMOV UR4, URZ ;  /* 0x000000ff00047c82 */ /* 0x000fe20008000000 */
[----:B------:R-:W-:Y:S01]  /*1ac0*/  IMAD.MOV.U32 R0, RZ, RZ, RZ ;  /* 0x000000ffff007224 */ /* 0x000fe200078e00ff */
[----:B------:R-:W-:Y:S01]  /*1ad0*/  CS2R R4, SRZ ;  /* 0x0000000000047805 */ /* 0x000fe2000001ff00 */
[----:B------:R-:W-:Y:S02]  /*1ae0*/  IMAD.MOV.U32 R6, RZ, RZ, RZ ;  /* 0x000000ffff067224 */ /* 0x000fe400078e00ff */
[----:B------:R-:W-:Y:S02]  /*1af0*/  IMAD.MOV.U32 R2, RZ, RZ, RZ ;  /* 0x000000ffff027224 */ /* 0x000fe400078e00ff */
[----:B------:R-:W-:-:S07]  /*1b00*/  IMAD.U32 R3, RZ, RZ, UR4 ;  /* 0x00000004ff037e24 */ /* 0x000fce000f8e00ff */
.L_x_19:
[----:B------:R-:W-:-:S06]  /*1b10*/  IMAD R13, R6, 0x4, R1 ;  /* 0x00000004060d7824 */ /* 0x000fcc00078e0201 */
[----:B------:R-:W5:Y:S01]  /*1b20*/  LDL R13, [R13+0x4] ;  /* 0x000004000d0d7983 */ /* 0x000f620000100800 */
[----:B------:R-:W-:-:S05]  /*1b30*/  UMOV UR4, URZ ;  /* 0x000000ff00047c82 */ /* 0x000fca0008000000 */
.L_x_18:
        /* <DEDUP_REMOVED lines=177> */
[----:B------:R1:W-:Y:S04]  /*2650*/  STL.64 [R1+0x8], R4 ;  /* 0x0000080401007387 */ /* 0x0003e80000100a00 */
[----:B------:R1:W-:Y:S04]  /*2660*/  STL [R1+0x4], R0 ;  /* 0x0000040001007387 */ /* 0x0003e80000100800 */
[----:B------:R1:W-:Y:S02]  /*2670*/  STL.64 [R1+0x10], R2 ;  /* 0x0000100201007387 */ /* 0x0003e40000100a00 */
.L_x_13:
[----:B0-----:R-:W-:Y:S05]  /*2680*/  BSYNC.RECONVERGENT B1 ;  /* 0x0000000000017941 */ /* 0x001fea0003800200 */
.L_x_12:
[----:B------:R-:W-:Y:S01]  /*2690*/  ISETP.GT.U32.AND P0, PT, R7, 0x3, PT ;  /* 0x000000030700780c */ /* 0x000fe20003f04070 */
[----:B------:R-:W-:Y:S01]  /*26a0*/  VIADD R11, R11, 0x1 ;  /* 0x000000010b0b7836 */ /* 0x000fe20000000000 */
[--C-:B------:R-:W-:Y:S02]  /*26b0*/  SHF.R.U64 R7, R7, 0x2, R12.reuse ;  /* 0x0000000207077819 */ /* 0x100fe4000000120c */
[----:B------:R-:W-:Y:S02]  /*26c0*/  ISETP.GT.U32.AND.EX P0, PT, R12, RZ, PT, P0 ;  /* 0x000000ff0c00720c */ /* 0x000fe40003f04100 */
[----:B------:R-:W-:-:S11]  /*26d0*/  SHF.R.U32.HI R12, RZ, 0x2, R12 ;  /* 0x00000002ff0c7819 */ /* 0x000fd6000001160c */
[----:B------:R-:W-:Y:S05]  /*26e0*/  @P0 BRA `(.L_x_20) ;  /* 0xffffffd800d40947 */ /* 0x000fea000383ffff */
.L_x_11:
[----:B0-----:R-:W-:Y:S05]  /*26f0*/  BSYNC.RECONVERGENT B0 ;  /* 0x0000000000007941 */ /* 0x001fea0003800200 */
.L_x_10:
[----:B-1----:R-:W-:Y:S01]  /*2700*/  SHF.R.U32.HI R5, RZ, 0x2, R0 ;  /* 0x00000002ff057819 */ /* 0x002fe20000011600 */
[----:B------:R-:W0:Y:S03]  /*2710*/  LDCU.64 UR4, c[0x0][0x380] ;  /* 0x00007000ff0477ac */ /* 0x000e260008000a00 */
[----:B------:R-:W-:Y:S01]  /*2720*/  LOP3.LUT R5, R5, R0, RZ, 0x3c, !PT ;  /* 0x0000000005057212 */ /* 0x000fe200078e3cff */
[----:B------:R-:W-:-:S04]  /*2730*/  IMAD.SHL.U32 R0, R3, 0x10, RZ ;  /* 0x0000001003007824 */ /* 0x000fc800078e00ff */
[----:B------:R-:W-:-:S05]  /*2740*/  IMAD.SHL.U32 R2, R5, 0x2, RZ ;  /* 0x0000000205027824 */ /* 0x000fca00078e00ff */
[----:B------:R-:W-:-:S04]  /*2750*/  LOP3.LUT R0, R5, R2, R0, 0x96, !PT ;  /* 0x0000000205007212 */ /* 0x000fc800078e9600 */
[----:B------:R-:W-:Y:S02]  /*2760*/  LOP3.LUT R0, R0, R3, RZ, 0x3c, !PT ;  /* 0x0000000300007212 */ /* 0x000fe400078e3cff */
[----:B------:R-:W-:Y:S02]  /*2770*/  SHF.R.S32.HI R3, RZ, 0x1f, R10 ;  /* 0x0000001fff037819 */ /* 0x000fe4000001140a */
[----:B0-----:R-:W-:Y:S01]  /*2780*/  LEA R2, P0, R10, UR4, 0x2 ;  /* 0x000000040a027c11 */ /* 0x001fe2000f8010ff */
[----:B------:R-:W-:-:S03]  /*2790*/  VIADD R0, R0, 0x9a ;  /* 0x0000009a00007836 */ /* 0x000fc60000000000 */
[----:B------:R-:W-:Y:S02]  /*27a0*/  LEA.HI.X R3, R10, UR5, R3, 0x2, P0 ;  /* 0x000000050a037c11 */ /* 0x000fe400080f1403 */
[----:B------:R-:W-:-:S05]  /*27b0*/  LOP3.LUT R5, R0, 0xff, RZ, 0xc0, !PT ;  /* 0x000000ff00057812 */ /* 0x000fca00078ec0ff */
[----:B------:R-:W-:Y:S01]  /*27c0*/  STG.E desc[UR6][R2.64], R5 ;  /* 0x0000000502007986 */ /* 0x000fe2000c101906 */
[----:B------:R-:W-:Y:S05]  /*27d0*/  EXIT ;  /* 0x000000000000794d */ /* 0x000fea0003800000 */
.L_x_21:
        /* <DEDUP_REMOVED lines=10> */
.L_x_23:


//--------------------- .nv.global.init           --------------------------
	.section	.nv.global.init,"aw",@progbits
	.align	4
.nv.global.init:
	.type		mrg32k3aM1SubSeq,@object
	.size		mrg32k3aM1SubSeq,(mrg32k3aM2SubSeq - mrg32k3aM1SubSeq)
mrg32k3aM1SubSeq:
        /*0000*/ 	.byte	0x0b, 0xcc, 0xee, 0x04, 0x73, 0x29, 0x8b, 0x6f, 0xf6, 0x53, 0x03, 0xf6, 0x23, 0xf6, 0xea, 0xda
        /* <DEDUP_REMOVED lines=125> */
	.type		mrg32k3aM2SubSeq,@object
	.size		mrg32k3aM2SubSeq,(mrg32k3aM1 - mrg32k3aM2SubSeq)
mrg32k3aM2SubSeq:
        /* <DEDUP_REMOVED lines=126> */
	.type		mrg32k3aM1,@object
	.size		mrg32k3aM1,(mrg32k3aM1Seq - mrg32k3aM1)
mrg32k3aM1:
        /* <DEDUP_REMOVED lines=144> */
	.type		mrg32k3aM1Seq,@object
	.size		mrg32k3aM1Seq,(mrg32k3aM2 - mrg32k3aM1Seq)
mrg32k3aM1Seq:
        /* <DEDUP_REMOVED lines=144> */
	.type		mrg32k3aM2,@object
	.size		mrg32k3aM2,(mrg32k3aM2Seq - mrg32k3aM2)
mrg32k3aM2:
        /* <DEDUP_REMOVED lines=144> */
	.type		mrg32k3aM2Seq,@object
	.size		mrg32k3aM2Seq,(precalc_xorwow_matrix - mrg32k3aM2Seq)
mrg32k3aM2Seq:
        /* <DEDUP_REMOVED lines=144> */
	.type		precalc_xorwow_matrix,@object
	.size		precalc_xorwow_matrix,(precalc_xorwow_offset_matrix - precalc_xorwow_matrix)
precalc_xorwow_matrix:
        /* <DEDUP_REMOVED lines=6400> */
	.type		precalc_xorwow_offset_matrix,@object
	.size		precalc_xorwow_offset_matrix,($str - precalc_xorwow_offset_matrix)
precalc_xorwow_offset_matrix:
        /* <DEDUP_REMOVED lines=6400> */
	.type		$str,@object
	.size		$str,(.L_9 - $str)
$str:
        /*353c0*/ 	.byte	0x74, 0x68, 0x72, 0x65, 0x61, 0x64, 0x49, 0x64, 0x78, 0x3a, 0x20, 0x28, 0x25, 0x64, 0x2c, 0x20
        /*353d0*/ 	.byte	0x25, 0x64, 0x29, 0x2c, 0x20, 0x09, 0x62, 0x6c, 0x6f, 0x63, 0x6b, 0x49, 0x64, 0x78, 0x3a, 0x20
        /*353e0*/ 	.byte	0x28, 0x25, 0x64, 0x2c, 0x20, 0x25, 0x64, 0x29, 0x2c, 0x20, 0x09, 0x28, 0x78, 0x2c, 0x20, 0x79
        /*353f0*/ 	.byte	0x29, 0x3a, 0x20, 0x28, 0x25, 0x64, 0x2c, 0x20, 0x25, 0x64, 0x29, 0x2c, 0x20, 0x09, 0x20, 0x73
        /*35400*/ 	.byte	0x75, 0x6d, 0x3a, 0x20, 0x25, 0x64, 0x0a, 0x00
.L_9:


//--------------------- .nv.shared.reserved.0     --------------------------
	.section	.nv.shared.reserved.0,"aw",@nobits
	.weak		__nv_reservedSMEM_offset_0_alias
	.size		__nv_reservedSMEM_offset_0_alias, 0, 64
	.other		__nv_reservedSMEM_offset_0_alias,@"STO_CUDA_RESERVED_SHARED STV_DEFAULT"
__nv_reservedSMEM_offset_0_alias:
	.zero		0
	.zero		64


//--------------------- .nv.constant0._Z11convolutionPiS_S_ii --------------------------
	.section	.nv.constant0._Z11convolutionPiS_S_ii,"a",@progbits
	.sectionflags	@""
	.align	4
.nv.constant0._Z11convolutionPiS_S_ii:
	.zero		928


//--------------------- .nv.constant0._Z13random_matrixPii --------------------------
	.section	.nv.constant0._Z13random_matrixPii,"a",@progbits
	.sectionflags	@""
	.align	4
.nv.constant0._Z13random_matrixPii:
	.zero		908


//--------------------- SYMBOLS --------------------------

	.type		.nv.reservedSmem.offset0,@object
	.size		.nv.reservedSmem.offset0,0x4
	.type		vprintf,@function
